	.target	sm_120a

	.elftype	@"ET_EXEC"


//--------------------- .note.nv.tkinfo           --------------------------
	.section	.note.nv.tkinfo,"",@"SHT_NOTE"
	.sectionflags	@"SHF_NOTE_NV_TKINFO"
	.tkinfo
        /*0018*/ 	.word	0x00000080
        /*0030*/ 	.string	""
        /*0030*/ 	.string	"ptxas"
        /*0030*/ 	.string	"Cuda compilation tools, release 12.8, V12.8.93"
        /*0030*/ 	.string	"Build cuda_12.8.r12.8/compiler.35583870_0"
        /*0030*/ 	.string	"-v  -lineinfo  -arch sm_120a "



//--------------------- .note.nv.cuver            --------------------------
	.section	.note.nv.cuver,"",@"SHT_NOTE"
	.sectionflags	@"SHF_NOTE_NV_CUVER"
        /*0018*/ 	.short	0x0001
        /*001a*/ 	.short	0x0078
        /*001c*/ 	.short	0x0001
        /*001e*/ 	.short	0x0000
        /*0020*/ 	.short	0x0001
        /*0022*/ 	.short	0x0000


//--------------------- .nv.info                  --------------------------
	.section	.nv.info,"",@"SHT_CUDA_INFO"
	.align	4


	//----- nvinfo : EIATTR_REGCOUNT
	.align		4
        /*0000*/ 	.byte	0x04, 0x2f
        /*0002*/ 	.short	(.L_5 - .L_4)
	.align		4
.L_4:
        /*0004*/ 	.word	index@(triton_poi_fused_cat_2)
        /*0008*/ 	.word	0x000000ff


	//----- nvinfo : EIATTR_FRAME_SIZE
	.align		4
.L_5:
        /*000c*/ 	.byte	0x04, 0x11
        /*000e*/ 	.short	(.L_7 - .L_6)
	.align		4
.L_6:
        /*0010*/ 	.word	index@($triton_poi_fused_cat_2$__internal_trig_reduction_slowpathd)
        /*0014*/ 	.word	0x000000b0


	//----- nvinfo : EIATTR_FRAME_SIZE
	.align		4
.L_7:
        /*0018*/ 	.byte	0x04, 0x11
        /*001a*/ 	.short	(.L_9 - .L_8)
	.align		4
.L_8:
        /*001c*/ 	.word	index@($triton_poi_fused_cat_2$__internal_accurate_pow)
        /*0020*/ 	.word	0x000000b0


	//----- nvinfo : EIATTR_FRAME_SIZE
	.align		4
.L_9:
        /*0024*/ 	.byte	0x04, 0x11
        /*0026*/ 	.short	(.L_11 - .L_10)
	.align		4
.L_10:
        /*0028*/ 	.word	index@($__internal_0_$__cuda_sm20_div_rn_f64_full)
        /*002c*/ 	.word	0x000000b0


	//----- nvinfo : EIATTR_FRAME_SIZE
	.align		4
.L_11:
        /*0030*/ 	.byte	0x04, 0x11
        /*0032*/ 	.short	(.L_13 - .L_12)
	.align		4
.L_12:
        /*0034*/ 	.word	index@(triton_poi_fused_cat_2)
        /*0038*/ 	.word	0x000000b0


	//----- nvinfo : EIATTR_MIN_STACK_SIZE
	.align		4
.L_13:
        /*003c*/ 	.byte	0x04, 0x12
        /*003e*/ 	.short	(.L_15 - .L_14)
	.align		4
.L_14:
        /*0040*/ 	.word	index@(triton_poi_fused_cat_2)
        /*0044*/ 	.word	0x000000b0
.L_15:


//--------------------- .nv.info.triton_poi_fused_cat_2 --------------------------
	.section	.nv.info.triton_poi_fused_cat_2,"",@"SHT_CUDA_INFO"
	.sectionflags	@""
	.align	4


	//----- nvinfo : EIATTR_CUDA_API_VERSION
	.align		4
        /*0000*/ 	.byte	0x04, 0x37
        /*0002*/ 	.short	(.L_17 - .L_16)
.L_16:
        /*0004*/ 	.word	0x00000080


	//----- nvinfo : EIATTR_KPARAM_INFO
	.align		4
.L_17:
        /*0008*/ 	.byte	0x04, 0x17
        /*000a*/ 	.short	(.L_19 - .L_18)
.L_18:
        /*000c*/ 	.word	0x00000000
        /*0010*/ 	.short	0x0003
        /*0012*/ 	.short	0x0018
        /*0014*/ 	.byte	0x00, 0xf4, 0x21, 0x00


	//----- nvinfo : EIATTR_KPARAM_INFO
	.align		4
.L_19:
        /*0018*/ 	.byte	0x04, 0x17
        /*001a*/ 	.short	(.L_21 - .L_20)
.L_20:
        /*001c*/ 	.word	0x00000000
        /*0020*/ 	.short	0x0002
        /*0022*/ 	.short	0x0010
        /*0024*/ 	.byte	0x00, 0xf0, 0x11, 0x00


	//----- nvinfo : EIATTR_KPARAM_INFO
	.align		4
.L_21:
        /*0028*/ 	.byte	0x04, 0x17
        /*002a*/ 	.short	(.L_23 - .L_22)
.L_22:
        /*002c*/ 	.word	0x00000000
        /*0030*/ 	.short	0x0001
        /*0032*/ 	.short	0x0008
        /*0034*/ 	.byte	0x00, 0xf4, 0x21, 0x00


	//----- nvinfo : EIATTR_KPARAM_INFO
	.align		4
.L_23:
        /*0038*/ 	.byte	0x04, 0x17
        /*003a*/ 	.short	(.L_25 - .L_24)
.L_24:
        /*003c*/ 	.word	0x00000000
        /*0040*/ 	.short	0x0000
        /*0042*/ 	.short	0x0000
        /*0044*/ 	.byte	0x00, 0xf4, 0x21, 0x00


	//----- nvinfo : EIATTR_SPARSE_MMA_MASK
	.align		4
.L_25:
        /*0048*/ 	.byte	0x03, 0x50
        /*004a*/ 	.short	0x0000


	//----- nvinfo : EIATTR_MAXREG_COUNT
	.align		4
        /*004c*/ 	.byte	0x03, 0x1b
        /*004e*/ 	.short	0x00ff


	//----- nvinfo : EIATTR_ANNOTATIONS
	.align		4
        /*0050*/ 	.byte	0x04, 0x55
        /*0052*/ 	.short	(.L_27 - .L_26)


	//   ....[0]....
.L_26:
        /*0054*/ 	.word	0x00000001
        /* <DEDUP_REMOVED lines=24> */
        /*01d8*/ 	.byte	0x80, 0xcb, 0x00, 0x00, 0x01, 0x00, 0x00, 0x00, 0x50, 0xd0, 0x00, 0x00


	//----- nvinfo : EIATTR_VRC_CTA_INIT_COUNT
	.align		4
.L_27:
        /*01e4*/ 	.byte	0x02, 0x4a
	.zero		1
	.zero		1


	//----- nvinfo : EIATTR_EXIT_INSTR_OFFSETS
	.align		4
        /*01e8*/ 	.byte	0x04, 0x1c
        /*01ea*/ 	.short	(.L_29 - .L_28)


	//   ....[0]....
.L_28:
        /*01ec*/ 	.word	0x0000f580


	//----- nvinfo : EIATTR_REQNTID
	.align		4
.L_29:
        /*01f0*/ 	.byte	0x04, 0x10
        /*01f2*/ 	.short	(.L_31 - .L_30)
.L_30:
        /*01f4*/ 	.word	0x00000100
        /*01f8*/ 	.word	0x00000001
        /*01fc*/ 	.word	0x00000001


	//----- nvinfo : EIATTR_CRS_STACK_SIZE
	.align		4
.L_31:
        /*0200*/ 	.byte	0x04, 0x1e
        /*0202*/ 	.short	(.L_33 - .L_32)
.L_32:
        /*0204*/ 	.word	0x00000000


	//----- nvinfo : EIATTR_CBANK_PARAM_SIZE
	.align		4
.L_33:
        /*0208*/ 	.byte	0x03, 0x19
        /*020a*/ 	.short	0x0020


	//----- nvinfo : EIATTR_PARAM_CBANK
	.align		4
        /*020c*/ 	.byte	0x04, 0x0a
        /*020e*/ 	.short	(.L_35 - .L_34)
	.align		4
.L_34:
        /*0210*/ 	.word	index@(.nv.constant0.triton_poi_fused_cat_2)
        /*0214*/ 	.short	0x0380
        /*0216*/ 	.short	0x0020


	//----- nvinfo : EIATTR_SW_WAR
	.align		4
.L_35:
        /*0218*/ 	.byte	0x04, 0x36
        /*021a*/ 	.short	(.L_37 - .L_36)
.L_36:
        /*021c*/ 	.word	0x00000000
.L_37:


//--------------------- .nv.compat                --------------------------
	.section	.nv.compat,"",@"SHT_CUDA_COMPAT_INFO"
	.align	4
        /*0000*/ 	.byte	0x02, 0x02, 0x01, 0x00, 0x02, 0x05, 0x05, 0x00, 0x02, 0x03, 0x00, 0x00, 0x02, 0x06, 0x01, 0x00


//--------------------- .nv.callgraph             --------------------------
	.section	.nv.callgraph,"",@"SHT_CUDA_CALLGRAPH"
	.align	4
	.sectionentsize	8
	.align		4
        /*0000*/ 	.word	0x00000000
	.align		4
        /*0004*/ 	.word	0xffffffff
	.align		4
        /*0008*/ 	.word	0x00000000
	.align		4
        /*000c*/ 	.word	0xfffffffe
	.align		4
        /*0010*/ 	.word	0x00000000
	.align		4
        /*0014*/ 	.word	0xfffffffd
	.align		4
        /*0018*/ 	.word	0x00000000
	.align		4
        /*001c*/ 	.word	0xfffffffc


//--------------------- .nv.constant4             --------------------------
	.section	.nv.constant4,"a",@progbits
	.align	8
	.align		8
.nv.constant4:
        /*0000*/ 	.dword	_$_str
	.align		8
        /*0008*/ 	.dword	_$_str_$_1
	.align		8
        /*0010*/ 	.dword	__cudart_i2opi_d
	.align		8
        /*0018*/ 	.dword	__cudart_sin_cos_coeffs


//--------------------- .text.triton_poi_fused_cat_2 --------------------------
	.section	.text.triton_poi_fused_cat_2,"ax",@progbits
	.align	128
        .global         triton_poi_fused_cat_2
        .type           triton_poi_fused_cat_2,@function
        .size           triton_poi_fused_cat_2,(.L_x_160 - triton_poi_fused_cat_2)
        .other          triton_poi_fused_cat_2,@"STO_CUDA_ENTRY STV_DEFAULT"
triton_poi_fused_cat_2:
.text.triton_poi_fused_cat_2:
[----:B------:R-:W0:Y:S01]  /*0000*/  LDC R1, c[0x0][0x37c] ;  /* 0x0000df00ff017b82 */ /* 0x000e220000000800 */
[----:B------:R-:W1:Y:S07]  /*0010*/  S2R R2, SR_CTAID.X ;  /* 0x0000000000027919 */ /* 0x000e6e0000002500 */
[----:B------:R-:W2:Y:S01]  /*0020*/  LDC.64 R86, c[0x0][0x380] ;  /* 0x0000e000ff567b82 */ /* 0x000ea20000000a00 */
[----:B------:R-:W-:Y:S01]  /*0030*/  UMOV UR4, 0xf0 ;  /* 0x000000f000047882 */ /* 0x000fe20000000000 */
[----:B------:R-:W-:Y:S01]  /*0040*/  MOV R6, RZ ;  /* 0x000000ff00067202 */ /* 0x000fe20000000f00 */
[----:B------:R-:W3:Y:S01]  /*0050*/  S2R R3, SR_TID.X ;  /* 0x0000000000037919 */ /* 0x000ee20000002100 */
[----:B------:R-:W-:Y:S01]  /*0060*/  USHF.R.U32 UR4, UR4, 0x4, URZ ;  /* 0x0000000404047899 */ /* 0x000fe200080016ff */
[----:B------:R-:W-:-:S03]  /*0070*/  UMOV UR5, 0x140 ;  /* 0x0000014000057882 */ /* 0x000fc60000000000 */
[----:B------:R-:W-:-:S04]  /*0080*/  ULOP3.LUT UR5, UR5, 0xf, UR4, 0xf8, !UPT ;  /* 0x0000000f05057892 */ /* 0x000fc8000f8ef804 */
[----:B------:R-:W-:Y:S01]  /*0090*/  USHF.L.U32 UR5, UR5, 0x14, URZ ;  /* 0x0000001405057899 */ /* 0x000fe200080006ff */
[----:B------:R-:W-:Y:S01]  /*00a0*/  UMOV UR4, URZ ;  /* 0x000000ff00047c82 */ /* 0x000fe20008000000 */
[----:B------:R-:W-:Y:S02]  /*00b0*/  LOP3.LUT R17, R17, 0xfffffdff, RZ, 0xc0, !PT ;  /* 0xfffffdff11117812 */ /* 0x000fe400078ec0ff */
[----:B0-----:R-:W-:Y:S01]  /*00c0*/  IADD3 R1, PT, PT, R1, -0xb0, RZ ;  /* 0xffffff5001017810 */ /* 0x001fe20007ffe0ff */
[----:B-1----:R-:W-:Y:S01]  /*00d0*/  IMAD.SHL.U32 R0, R2, 0x200, RZ ;  /* 0x0000020002007824 */ /* 0x002fe200078e00ff */
[----:B------:R-:W-:Y:S01]  /*00e0*/  SHF.R.S32.HI R5, RZ, 0x16, R2 ;  /* 0x00000016ff057819 */ /* 0x000fe20000011402 */
[----:B---3--:R-:W-:-:S03]  /*00f0*/  IMAD.SHL.U32 R3, R3, 0x2, RZ ;  /* 0x0000000203037824 */ /* 0x008fc600078e00ff */
[----:B------:R-:W-:Y:S02]  /*0100*/  SGXT R5, R5, 0x1 ;  /* 0x000000010505781a */ /* 0x000fe40000000200 */
[----:B------:R-:W-:Y:S02]  /*0110*/  LOP3.LUT R200, R0, 0x1fe, R3, 0xf8, !PT ;  /* 0x000001fe00c87812 */ /* 0x000fe400078ef803 */
[----:B------:R-:W-:Y:S02]  /*0120*/  IADD3 R0, PT, PT, R3, 0x1, R0 ;  /* 0x0000000103007810 */ /* 0x000fe40007ffe000 */
[C---:B------:R-:W-:Y:S02]  /*0130*/  LEA.HI R2, R5.reuse, R200, RZ, 0x2 ;  /* 0x000000c805027211 */ /* 0x040fe400078f10ff */
[----:B------:R-:W-:Y:S02]  /*0140*/  LEA.HI R3, R5, R0, RZ, 0x2 ;  /* 0x0000000005037211 */ /* 0x000fe400078f10ff */
[----:B------:R-:W-:-:S02]  /*0150*/  SHF.R.S32.HI R20, RZ, 0x2, R2 ;  /* 0x00000002ff147819 */ /* 0x000fc40000011402 */
[----:B------:R-:W-:Y:S02]  /*0160*/  SHF.R.S32.HI R7, RZ, 0x1f, R2 ;  /* 0x0000001fff077819 */ /* 0x000fe40000011402 */
[----:B------:R-:W-:Y:S02]  /*0170*/  LOP3.LUT R19, R2, 0xfffffffc, RZ, 0xc0, !PT ;  /* 0xfffffffc02137812 */ /* 0x000fe400078ec0ff */
[----:B------:R-:W-:Y:S02]  /*0180*/  LEA.HI R7, R7, R20, RZ, 0x6 ;  /* 0x0000001407077211 */ /* 0x000fe400078f30ff */
[----:B------:R-:W-:Y:S02]  /*0190*/  LOP3.LUT R3, R3, 0xfffffffc, RZ, 0xc0, !PT ;  /* 0xfffffffc03037812 */ /* 0x000fe400078ec0ff */
[----:B------:R-:W-:Y:S02]  /*01a0*/  LOP3.LUT R7, R7, 0xffffffc0, RZ, 0xc0, !PT ;  /* 0xffffffc007077812 */ /* 0x000fe400078ec0ff */
[----:B------:R-:W-:-:S02]  /*01b0*/  LEA.HI R5, R5, R200, RZ, 0x8 ;  /* 0x000000c805057211 */ /* 0x000fc400078f40ff */
[----:B------:R-:W-:Y:S02]  /*01c0*/  IADD3 R19, PT, PT, R200, -R19, RZ ;  /* 0x80000013c8137210 */ /* 0x000fe40007ffe0ff */
[----:B------:R-:W-:Y:S02]  /*01d0*/  IADD3 R20, PT, PT, R20, -R7, RZ ;  /* 0x8000000714147210 */ /* 0x000fe40007ffe0ff */
[----:B------:R-:W-:Y:S02]  /*01e0*/  IADD3 R18, PT, PT, R0, -R3, RZ ;  /* 0x8000000300127210 */ /* 0x000fe40007ffe0ff */
[----:B------:R-:W-:Y:S01]  /*01f0*/  SHF.R.S32.HI R5, RZ, 0x8, R5 ;  /* 0x00000008ff057819 */ /* 0x000fe20000011405 */
[----:B------:R-:W-:Y:S01]  /*0200*/  HFMA2 R0, -RZ, RZ, 0, 0 ;  /* 0x00000000ff007431 */ /* 0x000fe200000001ff */
[C---:B------:R-:W-:Y:S01]  /*0210*/  ISETP.GE.AND P4, PT, R20.reuse, 0x16, PT ;  /* 0x000000161400780c */ /* 0x040fe20003f86270 */
[----:B------:R-:W-:Y:S02]  /*0220*/  IADD3 R7, PT, PT, -R20, 0x15, RZ ;  /* 0x0000001514077810 */ /* 0x000fe40007ffe1ff */
[----:B------:R-:W-:-:S02]  /*0230*/  IMAD R5, R5, 0x3, RZ ;  /* 0x0000000305057824 */ /* 0x000fc400078e02ff */
[----:B------:R-:W-:Y:S01]  /*0240*/  ISETP.LT.AND P1, PT, R19, 0x1, !P4 ;  /* 0x000000011300780c */ /* 0x000fe20006721270 */
[----:B------:R-:W-:Y:S01]  /*0250*/  ISETP.LT.AND P0, PT, R18, 0x1, !P4 ;  /* 0x000000011200780c */ /* 0x000fe20006701270 */
[----:B------:R-:W0:Y:S01]  /*0260*/  I2F.F64 R2, R7 ;  /* 0x0000000700027312 */ /* 0x000e220000201c00 */
[----:B--2---:R-:W-:Y:S01]  /*0270*/  IMAD.WIDE R86, R5, 0x4, R86 ;  /* 0x0000000405567825 */ /* 0x004fe200078e0256 */
[----:B------:R-:W-:-:S09]  /*0280*/  MOV.64 R4, 0x3fee8ba2e8ba2e8c ;  /* 0xa2e8ba2e8c047402 */ /* 0x000fd200003fee8b */
[----:B------:R1:W5:Y:S01]  /*0290*/  @P1 LDG.E.EL R0, desc[UR4][R86.64] ;  /* 0x0000000456001981 */ /* 0x000362000c2e1900 */
[----:B------:R-:W-:-:S03]  /*02a0*/  @P1 LOP3.LUT R17, R17, 0x200, RZ, 0xfc, !PT ;  /* 0x0000020011111812 */ /* 0x000fc600078efcff */
[----:B------:R1:W5:Y:S01]  /*02b0*/  @P0 LDG.E.EL R6, desc[UR4][R86.64] ;  /* 0x0000000456060981 */ /* 0x000362000c2e1900 */
[----:B------:R-:W-:Y:S01]  /*02c0*/  UMOV.64 UR4, 0x3fa745d1745d1746 ;  /* 0xd1745d1746047482 */ /* 0x000fe200083fa745 */
[----:B------:R-:W-:-:S15]  /*02d0*/  LOP3.LUT R17, R17, 0xfffffbff, RZ, 0xc0, !PT ;  /* 0xfffffbff11117812 */ /* 0x000fde00078ec0ff */
[----:B------:R-:W-:Y:S02]  /*02e0*/  NOP ;  /* 0x0000000000007918 */ /* 0x000fe40000000000 */
[----:B------:R-:W-:-:S15]  /*02f0*/  NOP ;  /* 0x0000000000007918 */ /* 0x000fde0000000000 */
[----:B------:R-:W-:-:S15]  /*0300*/  NOP ;  /* 0x0000000000007918 */ /* 0x000fde0000000000 */
[----:B0-----:R0:W-:Y:S01]  /*0310*/  DFMA R4, R2, -UR4, R4 ;  /* 0x8000000402047c2b */ /* 0x0011e20008000004 */
[----:B------:R-:W-:Y:S01]  /*0320*/  ISETP.GE.AND P1, PT, R19, 0x1, PT ;  /* 0x000000011300780c */ /* 0x000fe20003f26270 */
[----:B------:R-:W-:Y:S01]  /*0330*/  @P0 LOP3.LUT R17, R17, 0x400, RZ, 0xfc, !PT ;  /* 0x0000040011110812 */ /* 0x000fe200078efcff */
[----:B------:R-:W-:Y:S01]  /*0340*/  UMOV.64 UR6, 0x3fa745d1745d1746 ;  /* 0xd1745d1746067482 */ /* 0x000fe200083fa745 */
[----:B------:R-:W-:Y:S01]  /*0350*/  ISETP.GE.AND P0, PT, R20, 0xb, PT ;  /* 0x0000000b1400780c */ /* 0x000fe20003f06270 */
[----:B------:R-:W2:Y:S01]  /*0360*/  LDCU UR4, c[0x0][0x2f8] ;  /* 0x00005f00ff0477ac */ /* 0x000ea20008000800 */
[----:B------:R-:W2:Y:S01]  /*0370*/  LDCU UR5, c[0x0][0x2fc] ;  /* 0x00005f80ff0577ac */ /* 0x000ea20008000800 */
[----:B------:R-:W-:-:S07]  /*0380*/  LOP3.LUT R16, R16, 0xfdffffff, RZ, 0xc0, !PT ;  /* 0xfdffffff10107812 */ /* 0x000fce00078ec0ff */
[----:B------:R-:W-:Y:S01]  /*0390*/  @P1 LOP3.LUT R16, R16, 0x2000000, RZ, 0xfc, !PT ;  /* 0x0200000010101812 */ /* 0x000fe200078efcff */
[----:B------:R-:W-:Y:S03]  /*03a0*/  BSSY.RECONVERGENT B0, `(.L_x_0) ;  /* 0x0000017000007945 */ /* 0x000fe60003800200 */
[----:B------:R-:W-:-:S15]  /*03b0*/  LOP3.LUT R16, R16, 0xfbffffff, RZ, 0xc0, !PT ;  /* 0xfbffffff10107812 */ /* 0x000fde00078ec0ff */
[----:B------:R-:W-:Y:S01]  /*03c0*/  NOP ;  /* 0x0000000000007918 */ /* 0x000fe20000000000 */
[----:B------:R-:W-:-:S15]  /*03d0*/  NOP ;  /* 0x0000000000007918 */ /* 0x000fde0000000000 */
[----:B------:R-:W-:-:S15]  /*03e0*/  NOP ;  /* 0x0000000000007918 */ /* 0x000fde0000000000 */
[----:B0-----:R-:W0:Y:S01]  /*03f0*/  I2F.F64 R2, R20 ;  /* 0x0000001400027312 */ /* 0x001e220000201c00 */
[----:B------:R-:W-:-:S15]  /*0400*/  MOV R12, 0x510 ;  /* 0x00000510000c7802 */ /* 0x000fde0000000f00 */
[----:B------:R-:W-:-:S03]  /*0410*/  NOP ;  /* 0x0000000000007918 */ /* 0x000fc60000000000 */
[----:B------:R-:W-:-:S15]  /*0420*/  NOP ;  /* 0x0000000000007918 */ /* 0x000fde0000000000 */
[----:B------:R-:W-:-:S15]  /*0430*/  NOP ;  /* 0x0000000000007918 */ /* 0x000fde0000000000 */
[----:B------:R-:W-:-:S15]  /*0440*/  NOP ;  /* 0x0000000000007918 */ /* 0x000fde0000000000 */
[----:B0-----:R-:W0:Y:S02]  /*0450*/  DFMA R2, R2, UR6, RZ ;  /* 0x0000000602027c2b */ /* 0x001e2400080000ff */
[----:B0-----:R-:W-:Y:S01]  /*0460*/  FSEL R10, R2, R4, !P0 ;  /* 0x00000004020a7208 */ /* 0x001fe20004000000 */
[----:B------:R-:W-:Y:S01]  /*0470*/  FSEL R11, R3, R5, !P0 ;  /* 0x00000005030b7208 */ /* 0x000fe20004000000 */
[----:B------:R-:W-:Y:S01]  /*0480*/  ISETP.GE.AND P0, PT, R18, 0x1, PT ;  /* 0x000000011200780c */ /* 0x000fe20003f06270 */
[----:B------:R-:W-:Y:S01]  /*0490*/  MOV R2, R1 ;  /* 0x0000000100027202 */ /* 0x000fe20000000f00 */
[----:B------:R-:W-:Y:S01]  /*04a0*/  HFMA2 R3, -RZ, RZ, 0, 0 ;  /* 0x00000000ff037431 */ /* 0x000fe200000001ff */
[----:B------:R-:W-:Y:S01]  /*04b0*/  MOV R14, R10 ;  /* 0x0000000a000e7202 */ /* 0x000fe20000000f00 */
[----:B------:R-:W-:-:S03]  /*04c0*/  MOV R13, R11 ;  /* 0x0000000b000d7202 */ /* 0x000fc60000000f00 */
[----:B--2---:R-:W-:Y:S02]  /*04d0*/  IADD.64 R84, R2, UR4 ;  /* 0x0000000402547c35 */ /* 0x004fe4000f8e0200 */
[----:B------:R-:W-:-:S04]  /*04e0*/  UMOV UR4, URZ ;  /* 0x000000ff00047c82 */ /* 0x000fc80008000000 */
[----:B-1----:R-:W-:-:S07]  /*04f0*/  @P0 LOP3.LUT R16, R16, 0x4000000, RZ, 0xfc, !PT ;  /* 0x0400000010100812 */ /* 0x002fce00078efcff */
[----:B-----5:R-:W-:Y:S05]  /*0500*/  CALL.REL.NOINC `($triton_poi_fused_cat_2$__internal_accurate_pow) ;  /* 0x000000f800387944 */ /* 0x020fea0003c00000 */
[----:B------:R-:W-:Y:S05]  /*0510*/  BSYNC.RECONVERGENT B0 ;  /* 0x0000000000007941 */ /* 0x000fea0003800200 */
.L_x_0:
[----:B------:R-:W0:-:S15]  /*0520*/  DADD R22, R10, 10000 ;  /* 0x40c388000a167429 */ /* 0x000e1e0000000000 */
[----:B------:R-:W-:-:S04]  /*0530*/  NOP ;  /* 0x0000000000007918 */ /* 0x000fc80000000000 */
[----:B------:R-:W-:-:S15]  /*0540*/  NOP ;  /* 0x0000000000007918 */ /* 0x000fde0000000000 */
[----:B------:R-:W-:-:S15]  /*0550*/  NOP ;  /* 0x0000000000007918 */ /* 0x000fde0000000000 */
[----:B------:R-:W-:-:S15]  /*0560*/  NOP ;  /* 0x0000000000007918 */ /* 0x000fde0000000000 */
[----:B------:R1:W2:Y:S01]  /*0570*/  F2F.F64.F32 R4, R0 ;  /* 0x0000000000047310 */ /* 0x0002a20000201800 */
[----:B0-----:R-:W-:Y:S01]  /*0580*/  LOP3.LUT R2, R23, 0x7ff00000, RZ, 0xc0, !PT ;  /* 0x7ff0000017027812 */ /* 0x001fe200078ec0ff */
[----:B------:R-:W-:Y:S01]  /*0590*/  BSSY.RECONVERGENT B0, `(.L_x_1) ;  /* 0x000000f000007945 */ /* 0x000fe20003800200 */
[----:B------:R-:W-:-:S03]  /*05a0*/  MOV R15, R28 ;  /* 0x0000001c000f7202 */ /* 0x000fc60000000f00 */
[----:B------:R-:W-:Y:S02]  /*05b0*/  ISETP.NE.AND P0, PT, R2, 0x7ff00000, PT ;  /* 0x7ff000000200780c */ /* 0x000fe40003f05270 */
[----:B------:R-:W-:-:S11]  /*05c0*/  MOV.64 R2, R14 ;  /* 0x0000000e00027202 */ /* 0x000fd60000010f00 */
[----:B-12---:R-:W-:Y:S05]  /*05d0*/  @P0 BRA `(.L_x_2) ;  /* 0x0000000000280947 */ /* 0x006fea0003800000 */
[----:B------:R-:W0:Y:S01]  /*05e0*/  DSETP.NAN.AND P1, PT, |R10|, |R10|, PT ;  /* 0x4000000a0a00722a */ /* 0x000e220003f28200 */
[----:B------:R-:W-:Y:S02]  /*05f0*/  MOV.64 R2, R22 ;  /* 0x0000001600027202 */ /* 0x000fe40000010f00 */
[----:B0-----:R-:W-:Y:S06]  /*0600*/  @P1 BRA `(.L_x_2) ;  /* 0x00000000001c1947 */ /* 0x001fec0003800000 */
[----:B------:R-:W-:Y:S01]  /*0610*/  ISETP.NE.AND P1, PT, R10, RZ, PT ;  /* 0x000000ff0a00720c */ /* 0x000fe20003f25270 */
[----:B------:R-:W-:-:S05]  /*0620*/  LOP3.LUT R0, R11, 0x7fffffff, RZ, 0xc0, !PT ;  /* 0x7fffffff0b007812 */ /* 0x000fca00078ec0ff */
[----:B------:R-:W-:-:S13]  /*0630*/  ISETP.NE.OR P1, PT, R0, 0x7ff00000, P1 ;  /* 0x7ff000000000780c */ /* 0x000fda0000f25670 */
[----:B------:R-:W-:Y:S01]  /*0640*/  @!P1 ISETP.GE.AND P2, PT, R11, RZ, PT ;  /* 0x000000ff0b00920c */ /* 0x000fe20003f46270 */
[----:B------:R-:W-:-:S04]  /*0650*/  @!P1 MOV R2, RZ ;  /* 0x000000ff00029202 */ /* 0x000fc80000000f00 */
[----:B------:R-:W-:Y:S01]  /*0660*/  @!P1 SEL R3, RZ, 0x7ff00000, !P2 ;  /* 0x7ff00000ff039807 */ /* 0x000fe20005000000 */
[----:B------:R-:W-:-:S08]  /*0670*/  @P1 MOV.64 R2, R14 ;  /* 0x0000000e00021202 */ /* 0x000fd00000010f00 */
.L_x_2:
[----:B------:R-:W-:Y:S05]  /*0680*/  BSYNC.RECONVERGENT B0 ;  /* 0x0000000000007941 */ /* 0x000fea0003800200 */
.L_x_1:
[----:B------:R-:W0:Y:S01]  /*0690*/  DSETP.NEU.AND P1, PT, R10, RZ, PT ;  /* 0x000000ff0a00722a */ /* 0x000e220003f2d000 */
[----:B------:R-:W-:Y:S01]  /*06a0*/  BSSY.RECONVERGENT B0, `(.L_x_3) ;  /* 0x000000b000007945 */ /* 0x000fe20003800200 */
[----:B0-----:R-:W-:Y:S01]  /*06b0*/  FSEL R8, R2, RZ, P1 ;  /* 0x000000ff02087208 */ /* 0x001fe20000800000 */
[----:B------:R-:W-:Y:S01]  /*06c0*/  FSEL R9, R3, 1.875, P1 ;  /* 0x3ff0000003097808 */ /* 0x000fe20000800000 */
[----:B------:R-:W-:-:S15]  /*06d0*/  MOV R14, R10 ;  /* 0x0000000a000e7202 */ /* 0x000fde0000000f00 */
[----:B------:R-:W-:-:S15]  /*06e0*/  NOP ;  /* 0x0000000000007918 */ /* 0x000fde0000000000 */
[----:B------:R-:W-:-:S15]  /*06f0*/  NOP ;  /* 0x0000000000007918 */ /* 0x000fde0000000000 */
[----:B------:R-:W-:-:S15]  /*0700*/  NOP ;  /* 0x0000000000007918 */ /* 0x000fde0000000000 */
[----:B------:R0:W1:Y:S01]  /*0710*/  F2F.F64.F32 R2, R6 ;  /* 0x0000000600027310 */ /* 0x0000620000201800 */
[----:B------:R-:W-:Y:S01]  /*0720*/  MOV R13, R11 ;  /* 0x0000000b000d7202 */ /* 0x000fe20000000f00 */
[----:B01----:R-:W-:-:S07]  /*0730*/  MOV R12, 0x750 ;  /* 0x00000750000c7802 */ /* 0x003fce0000000f00 */
[----:B------:R-:W-:Y:S05]  /*0740*/  CALL.REL.NOINC `($triton_poi_fused_cat_2$__internal_accurate_pow) ;  /* 0x000000f400a87944 */ /* 0x000fea0003c00000 */
[----:B------:R-:W-:Y:S05]  /*0750*/  BSYNC.RECONVERGENT B0 ;  /* 0x0000000000007941 */ /* 0x000fea0003800200 */
.L_x_3:
[----:B------:R-:W0:Y:S01]  /*0760*/  MUFU.RCP64H R7, R9 ;  /* 0x0000000900077308 */ /* 0x000e220000001800 */
[----:B------:R-:W-:Y:S01]  /*0770*/  HFMA2 R6, -RZ, RZ, 0, 5.9604644775390625e-08 ;  /* 0x00000001ff067431 */ /* 0x000fe200000001ff */
[----:B------:R-:W-:Y:S01]  /*0780*/  MOV R15, R28 ;  /* 0x0000001c000f7202 */ /* 0x000fe20000000f00 */
[----:B------:R-:W-:Y:S04]  /*0790*/  BSSY.RECONVERGENT B0, `(.L_x_4) ;  /* 0x0000032000007945 */ /* 0x000fe80003800200 */
[----:B0-----:R-:W0:-:S15]  /*07a0*/  DFMA R12, -R8, R6, 1 ;  /* 0x3ff00000080c742b */ /* 0x001e1e0000000106 */
[----:B------:R-:W-:-:S04]  /*07b0*/  NOP ;  /* 0x0000000000007918 */ /* 0x000fc80000000000 */
[----:B------:R-:W-:-:S15]  /*07c0*/  NOP ;  /* 0x0000000000007918 */ /* 0x000fde0000000000 */
[----:B------:R-:W-:-:S15]  /*07d0*/  NOP ;  /* 0x0000000000007918 */ /* 0x000fde0000000000 */
[----:B------:R-:W-:-:S15]  /*07e0*/  NOP ;  /* 0x0000000000007918 */ /* 0x000fde0000000000 */
[----:B0-----:R-:W0:-:S15]  /*07f0*/  DFMA R12, R12, R12, R12 ;  /* 0x0000000c0c0c722b */ /* 0x001e1e000000000c */
        /* <DEDUP_REMOVED lines=19> */
[----:B0-----:R-:W0:-:S15]  /*0930*/  DMUL R12, R6, 1 ;  /* 0x3ff00000060c7828 */ /* 0x001e1e0000000000 */
        /* <DEDUP_REMOVED lines=9> */
[----:B0-----:R0:W1:Y:S02]  /*09d0*/  DFMA R6, R6, R24, R12 ;  /* 0x000000180606722b */ /* 0x001064000000000c */
[----:B0-----:R-:W-:Y:S02]  /*09e0*/  MOV.64 R12, R14 ;  /* 0x0000000e000c7202 */ /* 0x001fe40000010f00 */
[----:B-1----:R-:W-:Y:S01]  /*09f0*/  FFMA R0, RZ, R9, R7 ;  /* 0x00000009ff007223 */ /* 0x002fe20000000007 */
[----:B------:R-:W-:Y:S06]  /*0a00*/  @P0 BRA `(.L_x_5) ;  /* 0x0000000000280947 */ /* 0x000fec0003800000 */
        /* <DEDUP_REMOVED lines=10> */
.L_x_5:
[----:B------:R-:W-:Y:S05]  /*0ab0*/  BSYNC.RECONVERGENT B0 ;  /* 0x0000000000007941 */ /* 0x000fea0003800200 */
.L_x_4:
[----:B------:R-:W-:Y:S01]  /*0ac0*/  FSETP.GT.AND P0, PT, |R0|, 1.469367938527859385e-39, PT ;  /* 0x001000000000780b */ /* 0x000fe20003f04200 */
[----:B------:R-:W-:Y:S01]  /*0ad0*/  UMOV UR10, 0x3ff00000 ;  /* 0x3ff00000000a7882 */ /* 0x000fe20000000000 */
[----:B------:R-:W-:Y:S01]  /*0ae0*/  UMOV UR5, URZ ;  /* 0x000000ff00057c82 */ /* 0x000fe20008000000 */
[----:B------:R-:W-:Y:S01]  /*0af0*/  BSSY.RECONVERGENT B0, `(.L_x_6) ;  /* 0x000000a000007945 */ /* 0x000fe20003800200 */
[----:B------:R-:W-:Y:S01]  /*0b00*/  FSEL R14, R12, RZ, P1 ;  /* 0x000000ff0c0e7208 */ /* 0x000fe20000800000 */
[----:B------:R-:W-:-:S08]  /*0b10*/  FSEL R15, R13, 1.875, P1 ;  /* 0x3ff000000d0f7808 */ /* 0x000fd00000800000 */
[----:B------:R-:W-:Y:S05]  /*0b20*/  @P0 BRA `(.L_x_7) ;  /* 0x0000000000180947 */ /* 0x000fea0003800000 */
[----:B------:R-:W-:Y:S01]  /*0b30*/  MOV R24, R8 ;  /* 0x0000000800187202 */ /* 0x000fe20000000f00 */
[----:B------:R-:W-:Y:S01]  /*0b40*/  MOV R25, R9 ;  /* 0x0000000900197202 */ /* 0x000fe20000000f00 */
[----:B------:R-:W-:-:S07]  /*0b50*/  MOV R21, 0xb70 ;  /* 0x00000b7000157802 */ /* 0x000fce0000000f00 */
[----:B------:R-:W-:Y:S05]  /*0b60*/  CALL.REL.NOINC `($__internal_0_$__cuda_sm20_div_rn_f64_full) ;  /* 0x000000e800887944 */ /* 0x000fea0003c00000 */
[----:B------:R-:W-:Y:S01]  /*0b70*/  MOV R6, R26 ;  /* 0x0000001a00067202 */ /* 0x000fe20000000f00 */
[----:B------:R-:W-:-:S07]  /*0b80*/  MOV R7, R27 ;  /* 0x0000001b00077202 */ /* 0x000fce0000000f00 */
.L_x_7:
[----:B------:R-:W-:Y:S05]  /*0b90*/  BSYNC.RECONVERGENT B0 ;  /* 0x0000000000007941 */ /* 0x000fea0003800200 */
.L_x_6:
[----:B------:R-:W0:Y:S01]  /*0ba0*/  MUFU.RCP64H R9, R15 ;  /* 0x0000000f00097308 */ /* 0x000e220000001800 */
[----:B------:R-:W-:Y:S01]  /*0bb0*/  HFMA2 R8, -RZ, RZ, 0, 5.9604644775390625e-08 ;  /* 0x00000001ff087431 */ /* 0x000fe200000001ff */
[----:B------:R-:W-:Y:S05]  /*0bc0*/  BSSY.RECONVERGENT B0, `(.L_x_8) ;  /* 0x000002e000007945 */ /* 0x000fea0003800200 */
        /* <DEDUP_REMOVED lines=35> */
[----:B0-----:R-:W0:Y:S02]  /*0e00*/  DFMA R12, R8, R10, R12 ;  /* 0x0000000a080c722b */ /* 0x001e24000000000c */
[----:B0-----:R-:W-:-:S05]  /*0e10*/  FFMA R0, RZ, R15, R13 ;  /* 0x0000000fff007223 */ /* 0x001fca000000000d */
[----:B------:R-:W-:-:S13]  /*0e20*/  FSETP.GT.AND P0, PT, |R0|, 1.469367938527859385e-39, PT ;  /* 0x001000000000780b */ /* 0x000fda0003f04200 */
[----:B------:R-:W-:Y:S05]  /*0e30*/  @P0 BRA `(.L_x_9) ;  /* 0x0000000000180947 */ /* 0x000fea0003800000 */
[----:B------:R-:W-:Y:S01]  /*0e40*/  MOV R24, R14 ;  /* 0x0000000e00187202 */ /* 0x000fe20000000f00 */
[----:B------:R-:W-:Y:S01]  /*0e50*/  MOV R25, R15 ;  /* 0x0000000f00197202 */ /* 0x000fe20000000f00 */
[----:B------:R-:W-:-:S07]  /*0e60*/  MOV R21, 0xe80 ;  /* 0x00000e8000157802 */ /* 0x000fce0000000f00 */
[----:B------:R-:W-:Y:S05]  /*0e70*/  CALL.REL.NOINC `($__internal_0_$__cuda_sm20_div_rn_f64_full) ;  /* 0x000000e400c47944 */ /* 0x000fea0003c00000 */
[----:B------:R-:W-:Y:S01]  /*0e80*/  MOV R12, R26 ;  /* 0x0000001a000c7202 */ /* 0x000fe20000000f00 */
[----:B------:R-:W-:-:S07]  /*0e90*/  MOV R13, R27 ;  /* 0x0000001b000d7202 */ /* 0x000fce0000000f00 */
.L_x_9:
[----:B------:R-:W-:Y:S05]  /*0ea0*/  BSYNC.RECONVERGENT B0 ;  /* 0x0000000000007941 */ /* 0x000fea0003800200 */
.L_x_8:
[----:B------:R-:W0:Y:S01]  /*0eb0*/  DMUL R14, R4, R6 ;  /* 0x00000006040e7228 */ /* 0x000e220000000000 */
[----:B------:R-:W1:Y:S01]  /*0ec0*/  LDCU.64 UR8, c[0x0][0x358] ;  /* 0x00006b00ff0877ac */ /* 0x000e620008000a00 */
[----:B0-----:R-:W-:Y:S01]  /*0ed0*/  LOP3.LUT R0, R15, 0x7fffffff, RZ, 0xc0, !PT ;  /* 0x7fffffff0f007812 */ /* 0x001fe200078ec0ff */
[----:B------:R-:W-:Y:S01]  /*0ee0*/  BSSY.RECONVERGENT B1, `(.L_x_10) ;  /* 0x0000040000017945 */ /* 0x000fe20003800200 */
[----:B------:R-:W-:-:S03]  /*0ef0*/  ISETP.NE.AND P0, PT, R14, RZ, PT ;  /* 0x000000ff0e00720c */ /* 0x000fc60003f05270 */
[----:B------:R-:W-:-:S15]  /*0f00*/  ISETP.EQ.AND P1, PT, R0, 0x7ff00000, PT ;  /* 0x7ff000000000780c */ /* 0x000fde0003f22270 */
[----:B------:R-:W-:-:S12]  /*0f10*/  NOP ;  /* 0x0000000000007918 */ /* 0x000fd80000000000 */
[----:B------:R-:W-:-:S15]  /*0f20*/  NOP ;  /* 0x0000000000007918 */ /* 0x000fde0000000000 */
[----:B------:R-:W-:-:S15]  /*0f30*/  NOP ;  /* 0x0000000000007918 */ /* 0x000fde0000000000 */
[----:B------:R0:W2:Y:S02]  /*0f40*/  DMUL R8, R2, R12 ;  /* 0x0000000c02087228 */ /* 0x0000a40000000000 */
[----:B012---:R-:W-:Y:S05]  /*0f50*/  @!P0 BRA P1, `(.L_x_11) ;  /* 0x0000000000d48947 */ /* 0x007fea0000800000 */
[----:B------:R-:W-:Y:S01]  /*0f60*/  UMOV.64 UR6, 0x3fe45f306dc9c883 ;  /* 0x306dc9c883067482 */ /* 0x000fe200083fe45f */
[----:B------:R-:W-:Y:S01]  /*0f70*/  DSETP.GE.AND P0, PT, |R14|, 2.14748364800000000000e+09, PT ;  /* 0x41e000000e00742a */ /* 0x000fe20003f06200 */
[----:B------:R-:W-:-:S15]  /*0f80*/  BSSY.RECONVERGENT B2, `(.L_x_12) ;  /* 0x000002f000027945 */ /* 0x000fde0003800200 */
[----:B------:R-:W-:-:S03]  /*0f90*/  NOP ;  /* 0x0000000000007918 */ /* 0x000fc60000000000 */
[----:B------:R-:W-:-:S15]  /*0fa0*/  NOP ;  /* 0x0000000000007918 */ /* 0x000fde0000000000 */
[----:B------:R-:W-:-:S15]  /*0fb0*/  NOP ;  /* 0x0000000000007918 */ /* 0x000fde0000000000 */
[----:B------:R-:W-:-:S15]  /*0fc0*/  NOP ;  /* 0x0000000000007918 */ /* 0x000fde0000000000 */
[----:B------:R-:W0:Y:S01]  /*0fd0*/  DMUL R2, R14, UR6 ;  /* 0x000000060e027c28 */ /* 0x000e220008000000 */
[----:B------:R-:W-:-:S15]  /*0fe0*/  UMOV.64 UR6, 0x3ff921fb54442d18 ;  /* 0xfb54442d18067482 */ /* 0x000fde00083ff921 */
[----:B------:R-:W-:-:S03]  /*0ff0*/  NOP ;  /* 0x0000000000007918 */ /* 0x000fc60000000000 */
[----:B------:R-:W-:-:S15]  /*1000*/  NOP ;  /* 0x0000000000007918 */ /* 0x000fde0000000000 */
[----:B------:R-:W-:-:S15]  /*1010*/  NOP ;  /* 0x0000000000007918 */ /* 0x000fde0000000000 */
[----:B------:R-:W-:-:S15]  /*1020*/  NOP ;  /* 0x0000000000007918 */ /* 0x000fde0000000000 */
[----:B0-----:R-:W0:Y:S02]  /*1030*/  F2I.F64 R0, R2 ;  /* 0x0000000200007311 */ /* 0x001e240000301100 */
[----:B0-----:R0:W-:-:S15]  /*1040*/  STL [R1], R0 ;  /* 0x0000000001007387 */ /* 0x0011de0000100800 */
[----:B------:R-:W-:Y:S02]  /*1050*/  NOP ;  /* 0x0000000000007918 */ /* 0x000fe40000000000 */
[----:B------:R-:W-:-:S15]  /*1060*/  NOP ;  /* 0x0000000000007918 */ /* 0x000fde0000000000 */
[----:B------:R-:W-:-:S15]  /*1070*/  NOP ;  /* 0x0000000000007918 */ /* 0x000fde0000000000 */
[----:B------:R-:W-:-:S15]  /*1080*/  NOP ;  /* 0x0000000000007918 */ /* 0x000fde0000000000 */
[----:B------:R-:W1:-:S15]  /*1090*/  I2F.F64 R4, R0 ;  /* 0x0000000000047312 */ /* 0x000e5e0000201c00 */
[----:B------:R-:W-:-:S04]  /*10a0*/  NOP ;  /* 0x0000000000007918 */ /* 0x000fc80000000000 */
[----:B------:R-:W-:-:S15]  /*10b0*/  NOP ;  /* 0x0000000000007918 */ /* 0x000fde0000000000 */
[----:B------:R-:W-:-:S15]  /*10c0*/  NOP ;  /* 0x0000000000007918 */ /* 0x000fde0000000000 */
[----:B------:R-:W-:-:S15]  /*10d0*/  NOP ;  /* 0x0000000000007918 */ /* 0x000fde0000000000 */
[----:B-1----:R-:W1:Y:S01]  /*10e0*/  DFMA R10, -R4, UR6, R14 ;  /* 0x00000006040a7c2b */ /* 0x002e62000800010e */
[----:B------:R-:W-:-:S15]  /*10f0*/  UMOV.64 UR6, 0x3c91a62633145c00 ;  /* 0x2633145c00067482 */ /* 0x000fde00083c91a6 */
[----:B------:R-:W-:-:S03]  /*1100*/  NOP ;  /* 0x0000000000007918 */ /* 0x000fc60000000000 */
        /* <DEDUP_REMOVED lines=9> */
[----:B-1----:R0:W1:Y:S02]  /*11a0*/  DFMA R4, -R4, UR6, R10 ;  /* 0x0000000604047c2b */ /* 0x002064000800010a */
[----:B01----:R-:W-:Y:S05]  /*11b0*/  @!P0 BRA `(.L_x_13) ;  /* 0x00000000002c8947 */ /* 0x003fea0003800000 */
[----:B------:R-:W-:Y:S01]  /*11c0*/  BSSY.RECONVERGENT B3, `(.L_x_14) ;  /* 0x0000007000037945 */ /* 0x000fe20003800200 */
[----:B------:R-:W-:Y:S01]  /*11d0*/  MOV R25, R14 ;  /* 0x0000000e00197202 */ /* 0x000fe20000000f00 */
[----:B------:R-:W-:Y:S01]  /*11e0*/  MOV R24, R15 ;  /* 0x0000000f00187202 */ /* 0x000fe20000000f00 */
[----:B------:R-:W-:Y:S01]  /*11f0*/  MOV R23, R84 ;  /* 0x0000005400177202 */ /* 0x000fe20000000f00 */
[----:B------:R-:W-:Y:S01]  /*1200*/  MOV R22, R85 ;  /* 0x0000005500167202 */ /* 0x000fe20000000f00 */
[----:B------:R-:W-:-:S07]  /*1210*/  MOV R21, 0x1230 ;  /* 0x0000123000157802 */ /* 0x000fce0000000f00 */
[----:B------:R-:W-:Y:S05]  /*1220*/  CALL.REL.NOINC `($triton_poi_fused_cat_2$__internal_trig_reduction_slowpathd) ;  /* 0x0000010800407944 */ /* 0x000fea0003c00000 */
[----:B------:R-:W-:Y:S05]  /*1230*/  BSYNC.RECONVERGENT B3 ;  /* 0x0000000000037941 */ /* 0x000fea0003800200 */
.L_x_14:
[----:B------:R0:W5:Y:S01]  /*1240*/  LDL R0, [R1] ;  /* 0x0000000001007983 */ /* 0x0001620000100800 */
[----:B------:R-:W-:Y:S01]  /*1250*/  MOV R4, R22 ;  /* 0x0000001600047202 */ /* 0x000fe20000000f00 */
[----:B------:R-:W-:-:S07]  /*1260*/  MOV R5, R23 ;  /* 0x0000001700057202 */ /* 0x000fce0000000f00 */
.L_x_13:
[----:B------:R-:W-:Y:S05]  /*1270*/  BSYNC.RECONVERGENT B2 ;  /* 0x0000000000027941 */ /* 0x000fea0003800200 */
.L_x_12:
[----:B-----5:R-:W-:-:S05]  /*1280*/  IADD3 R0, PT, PT, R0, 0x1, RZ ;  /* 0x0000000100007810 */ /* 0x020fca0007ffe0ff */
[----:B------:R1:W-:Y:S01]  /*1290*/  STL [R1+0xac], R0 ;  /* 0x0000ac0001007387 */ /* 0x0003e20000100800 */
[----:B------:R-:W-:Y:S05]  /*12a0*/  BRA `(.L_x_15) ;  /* 0x00000000000c7947 */ /* 0x000fea0003800000 */
.L_x_11:
[----:B------:R-:W-:Y:S01]  /*12b0*/  MOV R0, 0x1 ;  /* 0x0000000100007802 */ /* 0x000fe20000000f00 */
[----:B------:R0:W1:Y:S04]  /*12c0*/  DMUL R4, RZ, R14 ;  /* 0x0000000eff047228 */ /* 0x0000680000000000 */
[----:B-1----:R0:W-:Y:S02]  /*12d0*/  STL [R1+0xac], R0 ;  /* 0x0000ac0001007387 */ /* 0x0021e40000100800 */
.L_x_15:
[----:B------:R-:W-:Y:S05]  /*12e0*/  BSYNC.RECONVERGENT B1 ;  /* 0x0000000000017941 */ /* 0x000fea0003800200 */
.L_x_10:
[----:B01----:R-:W2:Y:S01]  /*12f0*/  LDL R0, [R1+0xac] ;  /* 0x0000ac0001007983 */ /* 0x003ea20000100800 */
[----:B------:R-:W0:Y:S01]  /*1300*/  LDC.64 R2, c[0x4][0x18] ;  /* 0x01000600ff027b82 */ /* 0x000e220000000a00 */
[----:B--2---:R-:W-:-:S05]  /*1310*/  LOP3.LUT R34, R0, 0x1, RZ, 0xc0, !PT ;  /* 0x0000000100227812 */ /* 0x004fca00078ec0ff */
[----:B------:R-:W-:-:S04]  /*1320*/  IMAD.SHL.U32 R11, R34, 0x8, RZ ;  /* 0x00000008220b7824 */ /* 0x000fc800078e00ff */
[----:B0-----:R-:W-:-:S05]  /*1330*/  IMAD.WIDE.U32 R2, R11, 0x8, R2 ;  /* 0x000000080b027825 */ /* 0x001fca00078e0002 */
[----:B------:R0:W5:Y:S04]  /*1340*/  LDG.E.64.CONSTANT R178, desc[UR8][R2.64+0x8] ;  /* 0x0000080802b27981 */ /* 0x000168000c1e9b00 */
[----:B------:R0:W5:Y:S04]  /*1350*/  LDG.E.64.CONSTANT R136, desc[UR8][R2.64+0x10] ;  /* 0x0000100802887981 */ /* 0x000168000c1e9b00 */
[----:B------:R0:W5:Y:S04]  /*1360*/  LDG.E.64.CONSTANT R134, desc[UR8][R2.64+0x18] ;  /* 0x0000180802867981 */ /* 0x000168000c1e9b00 */
[----:B------:R0:W5:Y:S04]  /*1370*/  LDG.E.64.CONSTANT R208, desc[UR8][R2.64+0x20] ;  /* 0x0000200802d07981 */ /* 0x000168000c1e9b00 */
[----:B------:R0:W5:Y:S04]  /*1380*/  LDG.E.64.CONSTANT R234, desc[UR8][R2.64+0x28] ;  /* 0x0000280802ea7981 */ /* 0x000168000c1e9b00 */
[----:B------:R-:W2:Y:S01]  /*1390*/  LDG.E.64.CONSTANT R2, desc[UR8][R2.64+0x30] ;  /* 0x0000300802027981 */ /* 0x000ea2000c1e9b00 */
[----:B------:R-:W-:Y:S01]  /*13a0*/  LOP3.LUT R0, R9, 0x7fffffff, RZ, 0xc0, !PT ;  /* 0x7fffffff09007812 */ /* 0x000fe200078ec0ff */
[----:B------:R-:W-:Y:S01]  /*13b0*/  BSSY.RECONVERGENT B1, `(.L_x_16) ;  /* 0x000003d000017945 */ /* 0x000fe20003800200 */
[----:B------:R-:W-:-:S03]  /*13c0*/  ISETP.NE.AND P0, PT, R8, RZ, PT ;  /* 0x000000ff0800720c */ /* 0x000fc60003f05270 */
[----:B------:R-:W-:Y:S01]  /*13d0*/  ISETP.EQ.AND P1, PT, R0, 0x7ff00000, PT ;  /* 0x7ff000000000780c */ /* 0x000fe20003f22270 */
[----:B--2---:R0:W-:-:S12]  /*13e0*/  STL.64 [R1+0x60], R2 ;  /* 0x0000600201007387 */ /* 0x0041d80000100a00 */
[----:B------:R-:W-:Y:S05]  /*13f0*/  @!P0 BRA P1, `(.L_x_17) ;  /* 0x0000000000d48947 */ /* 0x000fea0000800000 */
[----:B------:R-:W-:Y:S01]  /*1400*/  UMOV.64 UR6, 0x3fe45f306dc9c883 ;  /* 0x306dc9c883067482 */ /* 0x000fe200083fe45f */
[----:B------:R-:W-:Y:S01]  /*1410*/  DSETP.GE.AND P0, PT, |R8|, 2.14748364800000000000e+09, PT ;  /* 0x41e000000800742a */ /* 0x000fe20003f06200 */
[----:B------:R-:W-:-:S15]  /*1420*/  BSSY.RECONVERGENT B2, `(.L_x_18) ;  /* 0x000002f000027945 */ /* 0x000fde0003800200 */
[----:B------:R-:W-:-:S03]  /*1430*/  NOP ;  /* 0x0000000000007918 */ /* 0x000fc60000000000 */
[----:B------:R-:W-:-:S15]  /*1440*/  NOP ;  /* 0x0000000000007918 */ /* 0x000fde0000000000 */
[----:B------:R-:W-:-:S15]  /*1450*/  NOP ;  /* 0x0000000000007918 */ /* 0x000fde0000000000 */
[----:B------:R-:W-:-:S15]  /*1460*/  NOP ;  /* 0x0000000000007918 */ /* 0x000fde0000000000 */
[----:B------:R-:W1:Y:S01]  /*1470*/  DMUL R10, R8, UR6 ;  /* 0x00000006080a7c28 */ /* 0x000e620008000000 */
[----:B------:R-:W-:-:S15]  /*1480*/  UMOV.64 UR6, 0x3ff921fb54442d18 ;  /* 0xfb54442d18067482 */ /* 0x000fde00083ff921 */
[----:B------:R-:W-:-:S03]  /*1490*/  NOP ;  /* 0x0000000000007918 */ /* 0x000fc60000000000 */
[----:B------:R-:W-:-:S15]  /*14a0*/  NOP ;  /* 0x0000000000007918 */ /* 0x000fde0000000000 */
[----:B------:R-:W-:-:S15]  /*14b0*/  NOP ;  /* 0x0000000000007918 */ /* 0x000fde0000000000 */
[----:B------:R-:W-:-:S15]  /*14c0*/  NOP ;  /* 0x0000000000007918 */ /* 0x000fde0000000000 */
[----:B-1----:R-:W1:Y:S02]  /*14d0*/  F2I.F64 R0, R10 ;  /* 0x0000000a00007311 */ /* 0x002e640000301100 */
[----:B-1----:R1:W-:-:S15]  /*14e0*/  STL [R1], R0 ;  /* 0x0000000001007387 */ /* 0x0023de0000100800 */
[----:B------:R-:W-:Y:S02]  /*14f0*/  NOP ;  /* 0x0000000000007918 */ /* 0x000fe40000000000 */
[----:B------:R-:W-:-:S15]  /*1500*/  NOP ;  /* 0x0000000000007918 */ /* 0x000fde0000000000 */
[----:B------:R-:W-:-:S15]  /*1510*/  NOP ;  /* 0x0000000000007918 */ /* 0x000fde0000000000 */
[----:B------:R-:W-:-:S15]  /*1520*/  NOP ;  /* 0x0000000000007918 */ /* 0x000fde0000000000 */
[----:B0-----:R-:W0:-:S15]  /*1530*/  I2F.F64 R2, R0 ;  /* 0x0000000000027312 */ /* 0x001e1e0000201c00 */
[----:B------:R-:W-:-:S04]  /*1540*/  NOP ;  /* 0x0000000000007918 */ /* 0x000fc80000000000 */
[----:B------:R-:W-:-:S15]  /*1550*/  NOP ;  /* 0x0000000000007918 */ /* 0x000fde0000000000 */
[----:B------:R-:W-:-:S15]  /*1560*/  NOP ;  /* 0x0000000000007918 */ /* 0x000fde0000000000 */
[----:B------:R-:W-:-:S15]  /*1570*/  NOP ;  /* 0x0000000000007918 */ /* 0x000fde0000000000 */
[----:B0-----:R-:W0:Y:S01]  /*1580*/  DFMA R14, -R2, UR6, R8 ;  /* 0x00000006020e7c2b */ /* 0x001e220008000108 */
[----:B------:R-:W-:-:S15]  /*1590*/  UMOV.64 UR6, 0x3c91a62633145c00 ;  /* 0x2633145c00067482 */ /* 0x000fde00083c91a6 */
[----:B------:R-:W-:-:S03]  /*15a0*/  NOP ;  /* 0x0000000000007918 */ /* 0x000fc60000000000 */
        /* <DEDUP_REMOVED lines=9> */
[----:B0-----:R1:W0:Y:S02]  /*1640*/  DFMA R2, -R2, UR6, R14 ;  /* 0x0000000602027c2b */ /* 0x001224000800010e */
[----:B01----:R-:W-:Y:S05]  /*1650*/  @!P0 BRA `(.L_x_19) ;  /* 0x00000000002c8947 */ /* 0x003fea0003800000 */
[----:B------:R-:W-:Y:S01]  /*1660*/  BSSY.RECONVERGENT B3, `(.L_x_20) ;  /* 0x0000007000037945 */ /* 0x000fe20003800200 */
[----:B------:R-:W-:Y:S01]  /*1670*/  MOV R25, R8 ;  /* 0x0000000800197202 */ /* 0x000fe20000000f00 */
[----:B------:R-:W-:Y:S01]  /*1680*/  MOV R24, R9 ;  /* 0x0000000900187202 */ /* 0x000fe20000000f00 */
[----:B------:R-:W-:Y:S01]  /*1690*/  MOV R23, R84 ;  /* 0x0000005400177202 */ /* 0x000fe20000000f00 */
[----:B------:R-:W-:Y:S01]  /*16a0*/  MOV R22, R85 ;  /* 0x0000005500167202 */ /* 0x000fe20000000f00 */
[----:B------:R-:W-:-:S07]  /*16b0*/  MOV R21, 0x16d0 ;  /* 0x000016d000157802 */ /* 0x000fce0000000f00 */
[----:B-----5:R-:W-:Y:S05]  /*16c0*/  CALL.REL.NOINC `($triton_poi_fused_cat_2$__internal_trig_reduction_slowpathd) ;  /* 0x0000010400187944 */ /* 0x020fea0003c00000 */
[----:B------:R-:W-:Y:S05]  /*16d0*/  BSYNC.RECONVERGENT B3 ;  /* 0x0000000000037941 */ /* 0x000fea0003800200 */
.L_x_20:
[----:B------:R0:W5:Y:S01]  /*16e0*/  LDL R0, [R1] ;  /* 0x0000000001007983 */ /* 0x0001620000100800 */
[----:B------:R-:W-:Y:S01]  /*16f0*/  MOV R2, R22 ;  /* 0x0000001600027202 */ /* 0x000fe20000000f00 */
[----:B------:R-:W-:-:S07]  /*1700*/  MOV R3, R23 ;  /* 0x0000001700037202 */ /* 0x000fce0000000f00 */
.L_x_19:
[----:B------:R-:W-:Y:S05]  /*1710*/  BSYNC.RECONVERGENT B2 ;  /* 0x0000000000027941 */ /* 0x000fea0003800200 */
.L_x_18:
[----:B-----5:R-:W-:-:S05]  /*1720*/  IADD3 R0, PT, PT, R0, 0x1, RZ ;  /* 0x0000000100007810 */ /* 0x020fca0007ffe0ff */
[----:B------:R1:W-:Y:S01]  /*1730*/  STL [R1+0xa8], R0 ;  /* 0x0000a80001007387 */ /* 0x0003e20000100800 */
[----:B------:R-:W-:Y:S05]  /*1740*/  BRA `(.L_x_21) ;  /* 0x00000000000c7947 */ /* 0x000fea0003800000 */
.L_x_17:
[----:B------:R-:W-:Y:S01]  /*1750*/  HFMA2 R0, -RZ, RZ, 0, 5.9604644775390625e-08 ;  /* 0x00000001ff007431 */ /* 0x000fe200000001ff */
[----:B0-----:R0:W1:Y:S04]  /*1760*/  DMUL R2, RZ, R8 ;  /* 0x00000008ff027228 */ /* 0x0010680000000000 */
[----:B-1----:R0:W-:Y:S02]  /*1770*/  STL [R1+0xa8], R0 ;  /* 0x0000a80001007387 */ /* 0x0021e40000100800 */
.L_x_21:
[----:B------:R-:W-:Y:S05]  /*1780*/  BSYNC.RECONVERGENT B1 ;  /* 0x0000000000017941 */ /* 0x000fea0003800200 */
.L_x_16:
[----:B01----:R-:W2:Y:S01]  /*1790*/  LDL R0, [R1+0xa8] ;  /* 0x0000a80001007983 */ /* 0x003ea20000100800 */
[----:B------:R-:W0:Y:S01]  /*17a0*/  LDC.64 R10, c[0x4][0x18] ;  /* 0x01000600ff0a7b82 */ /* 0x000e220000000a00 */
[----:B------:R-:W-:Y:S01]  /*17b0*/  ISETP.GE.AND P3, PT, R19, 0x2, PT ;  /* 0x000000021300780c */ /* 0x000fe20003f66270 */
[----:B------:R-:W-:Y:S01]  /*17c0*/  UMOV UR6, 0xf0 ;  /* 0x000000f000067882 */ /* 0x000fe20000000000 */
[----:B------:R-:W-:Y:S01]  /*17d0*/  LOP3.LUT R17, R17, 0xfffffeff, RZ, 0xc0, !PT ;  /* 0xfffffeff11117812 */ /* 0x000fe200078ec0ff */
[----:B------:R-:W-:Y:S01]  /*17e0*/  USHF.R.U32 UR6, UR6, 0x4, URZ ;  /* 0x0000000406067899 */ /* 0x000fe200080016ff */
[----:B------:R-:W-:-:S03]  /*17f0*/  UMOV UR7, 0x140 ;  /* 0x0000014000077882 */ /* 0x000fc60000000000 */
[----:B------:R-:W-:-:S04]  /*1800*/  ULOP3.LUT UR7, UR7, 0xf, UR6, 0xf8, !UPT ;  /* 0x0000000f07077892 */ /* 0x000fc8000f8ef806 */
[----:B------:R-:W-:Y:S01]  /*1810*/  USHF.L.U32 UR7, UR7, 0x14, URZ ;  /* 0x0000001407077899 */ /* 0x000fe200080006ff */
[----:B------:R-:W-:Y:S01]  /*1820*/  UMOV UR6, URZ ;  /* 0x000000ff00067c82 */ /* 0x000fe20008000000 */
[----:B------:R-:W-:-:S05]  /*1830*/  ISETP.GT.AND P3, PT, R18, RZ, !P3 ;  /* 0x000000ff1200720c */ /* 0x000fca0005f64270 */
[----:B------:R-:W-:Y:S01]  /*1840*/  ISETP.LT.AND P0, PT, R20, 0x16, P3 ;  /* 0x000000161400780c */ /* 0x000fe20001f01270 */
[----:B------:R-:W1:Y:S01]  /*1850*/  DMUL R14, RZ, R6 ;  /* 0x00000006ff0e7228 */ /* 0x000e620000000000 */
[----:B--2---:R-:W-:Y:S01]  /*1860*/  LOP3.LUT R35, R0, 0x1, RZ, 0xc0, !PT ;  /* 0x0000000100237812 */ /* 0x004fe200078ec0ff */
[----:B------:R-:W-:-:S10]  /*1870*/  HFMA2 R0, -RZ, RZ, 0, 0 ;  /* 0x00000000ff007431 */ /* 0x000fd400000001ff */
[----:B------:R-:W-:Y:S01]  /*1880*/  @P0 LOP3.LUT R17, R17, 0x100, RZ, 0xfc, !PT ;  /* 0x0000010011110812 */ /* 0x000fe200078efcff */
[----:B------:R-:W-:Y:S01]  /*1890*/  IMAD.SHL.U32 R9, R35, 0x8, RZ ;  /* 0x0000000823097824 */ /* 0x000fe200078e00ff */
[----:B------:R-:W2:Y:S03]  /*18a0*/  @P0 LDG.E.EL R0, desc[UR6][R86.64] ;  /* 0x0000000656000981 */ /* 0x000ea6000c2e1900 */
[----:B0-----:R-:W-:-:S05]  /*18b0*/  IMAD.WIDE.U32 R10, R9, 0x8, R10 ;  /* 0x00000008090a7825 */ /* 0x001fca00078e000a */
[----:B------:R0:W5:Y:S04]  /*18c0*/  LDG.E.64.CONSTANT R176, desc[UR8][R10.64+0x8] ;  /* 0x000008080ab07981 */ /* 0x000168000c1e9b00 */
[----:B------:R0:W5:Y:S04]  /*18d0*/  LDG.E.64.CONSTANT R132, desc[UR8][R10.64+0x10] ;  /* 0x000010080a847981 */ /* 0x000168000c1e9b00 */
[----:B------:R0:W5:Y:S04]  /*18e0*/  LDG.E.64.CONSTANT R130, desc[UR8][R10.64+0x18] ;  /* 0x000018080a827981 */ /* 0x000168000c1e9b00 */
[----:B------:R0:W5:Y:S04]  /*18f0*/  LDG.E.64.CONSTANT R214, desc[UR8][R10.64+0x20] ;  /* 0x000020080ad67981 */ /* 0x000168000c1e9b00 */
[----:B------:R0:W5:Y:S04]  /*1900*/  LDG.E.64.CONSTANT R240, desc[UR8][R10.64+0x28] ;  /* 0x000028080af07981 */ /* 0x000168000c1e9b00 */
[----:B------:R-:W3:Y:S01]  /*1910*/  LDG.E.64.CONSTANT R10, desc[UR8][R10.64+0x30] ;  /* 0x000030080a0a7981 */ /* 0x000ee2000c1e9b00 */
[----:B-1----:R-:W-:Y:S01]  /*1920*/  LOP3.LUT R8, R15, 0x7fffffff, RZ, 0xc0, !PT ;  /* 0x7fffffff0f087812 */ /* 0x002fe200078ec0ff */
[----:B------:R-:W-:-:S05]  /*1930*/  ISETP.NE.AND P0, PT, R14, RZ, PT ;  /* 0x000000ff0e00720c */ /* 0x000fca0003f05270 */
[----:B------:R-:W-:Y:S01]  /*1940*/  ISETP.EQ.AND P0, PT, R8, 0x7ff00000, !P0 ;  /* 0x7ff000000800780c */ /* 0x000fe20004702270 */
[----:B------:R-:W-:-:S14]  /*1950*/  BSSY.RECONVERGENT B1, `(.L_x_22) ;  /* 0x0000014000017945 */ /* 0x000fdc0003800200 */
[----:B------:R-:W1:-:S15]  /*1960*/  DSETP.LTU.OR P0, PT, |R14|, 2.14748364800000000000e+09, P0 ;  /* 0x41e000000e00742a */ /* 0x000e5e0000709600 */
[----:B------:R-:W-:-:S04]  /*1970*/  NOP ;  /* 0x0000000000007918 */ /* 0x000fc80000000000 */
[----:B------:R-:W-:-:S15]  /*1980*/  NOP ;  /* 0x0000000000007918 */ /* 0x000fde0000000000 */
[----:B------:R-:W-:-:S15]  /*1990*/  NOP ;  /* 0x0000000000007918 */ /* 0x000fde0000000000 */
[----:B------:R-:W-:-:S15]  /*19a0*/  NOP ;  /* 0x0000000000007918 */ /* 0x000fde0000000000 */
[----:B--2---:R-:W2:-:S15]  /*19b0*/  F2F.F64.F32 R8, R0 ;  /* 0x0000000000087310 */ /* 0x004e9e0000201800 */
[----:B------:R-:W-:-:S04]  /*19c0*/  NOP ;  /* 0x0000000000007918 */ /* 0x000fc80000000000 */
[----:B------:R-:W-:-:S15]  /*19d0*/  NOP ;  /* 0x0000000000007918 */ /* 0x000fde0000000000 */
[----:B------:R-:W-:-:S15]  /*19e0*/  NOP ;  /* 0x0000000000007918 */ /* 0x000fde0000000000 */
[----:B------:R-:W-:-:S15]  /*19f0*/  NOP ;  /* 0x0000000000007918 */ /* 0x000fde0000000000 */
[----:B--2---:R0:W2:Y:S01]  /*1a00*/  DMUL R8, R8, R12 ;  /* 0x0000000c08087228 */ /* 0x0040a20000000000 */
[----:B---3--:R0:W-:Y:S01]  /*1a10*/  STL.64 [R1+0x68], R10 ;  /* 0x0000680a01007387 */ /* 0x0081e20000100a00 */
[----:B-12---:R-:W-:Y:S05]  /*1a20*/  @P0 BRA `(.L_x_23) ;  /* 0x0000000000180947 */ /* 0x006fea0003800000 */
[----:B------:R-:W-:Y:S01]  /*1a30*/  MOV R25, R14 ;  /* 0x0000000e00197202 */ /* 0x000fe20000000f00 */
[----:B------:R-:W-:Y:S01]  /*1a40*/  MOV R24, R15 ;  /* 0x0000000f00187202 */ /* 0x000fe20000000f00 */
[----:B------:R-:W-:Y:S01]  /*1a50*/  MOV R23, R84 ;  /* 0x0000005400177202 */ /* 0x000fe20000000f00 */
[----:B------:R-:W-:Y:S01]  /*1a60*/  MOV R22, R85 ;  /* 0x0000005500167202 */ /* 0x000fe20000000f00 */
[----:B------:R-:W-:-:S07]  /*1a70*/  MOV R21, 0x1a90 ;  /* 0x00001a9000157802 */ /* 0x000fce0000000f00 */
[----:B0----5:R-:W-:Y:S05]  /*1a80*/  CALL.REL.NOINC `($triton_poi_fused_cat_2$__internal_trig_reduction_slowpathd) ;  /* 0x0000010000287944 */ /* 0x021fea0003c00000 */
.L_x_23:
[----:B------:R-:W-:Y:S05]  /*1a90*/  BSYNC.RECONVERGENT B1 ;  /* 0x0000000000017941 */ /* 0x000fea0003800200 */
.L_x_22:
[----:B------:R-:W-:Y:S01]  /*1aa0*/  LOP3.LUT R0, R9, 0x7fffffff, RZ, 0xc0, !PT ;  /* 0x7fffffff09007812 */ /* 0x000fe200078ec0ff */
[----:B------:R-:W-:Y:S01]  /*1ab0*/  BSSY.RECONVERGENT B1, `(.L_x_24) ;  /* 0x0000037000017945 */ /* 0x000fe20003800200 */
[----:B------:R-:W-:-:S03]  /*1ac0*/  ISETP.NE.AND P0, PT, R8, RZ, PT ;  /* 0x000000ff0800720c */ /* 0x000fc60003f05270 */
[----:B------:R-:W-:-:S13]  /*1ad0*/  ISETP.EQ.AND P1, PT, R0, 0x7ff00000, PT ;  /* 0x7ff000000000780c */ /* 0x000fda0003f22270 */
[----:B------:R-:W-:Y:S05]  /*1ae0*/  @!P0 BRA P1, `(.L_x_25) ;  /* 0x0000000000c48947 */ /* 0x000fea0000800000 */
[----:B------:R-:W-:Y:S01]  /*1af0*/  UMOV.64 UR6, 0x3fe45f306dc9c883 ;  /* 0x306dc9c883067482 */ /* 0x000fe200083fe45f */
[----:B------:R-:W-:-:S15]  /*1b00*/  DSETP.GE.AND P0, PT, |R8|, 2.14748364800000000000e+09, PT ;  /* 0x41e000000800742a */ /* 0x000fde0003f06200 */
[----:B------:R-:W-:-:S04]  /*1b10*/  NOP ;  /* 0x0000000000007918 */ /* 0x000fc80000000000 */
[----:B------:R-:W-:-:S15]  /*1b20*/  NOP ;  /* 0x0000000000007918 */ /* 0x000fde0000000000 */
[----:B------:R-:W-:-:S15]  /*1b30*/  NOP ;  /* 0x0000000000007918 */ /* 0x000fde0000000000 */
[----:B------:R-:W-:-:S15]  /*1b40*/  NOP ;  /* 0x0000000000007918 */ /* 0x000fde0000000000 */
[----:B0-----:R-:W0:Y:S01]  /*1b50*/  DMUL R10, R8, UR6 ;  /* 0x00000006080a7c28 */ /* 0x001e220008000000 */
        /* <DEDUP_REMOVED lines=38> */
.L_x_27:
[----:B------:R0:W5:Y:S01]  /*1dc0*/  LDL R10, [R1] ;  /* 0x00000000010a7983 */ /* 0x0001620000100800 */
[----:B------:R-:W-:Y:S01]  /*1dd0*/  MOV R82, R22 ;  /* 0x0000001600527202 */ /* 0x000fe20000000f00 */
[----:B------:R-:W-:Y:S01]  /*1de0*/  MOV R83, R23 ;  /* 0x0000001700537202 */ /* 0x000fe20000000f00 */
[----:B------:R-:W-:Y:S06]  /*1df0*/  BRA `(.L_x_26) ;  /* 0x0000000000087947 */ /* 0x000fec0003800000 */
.L_x_25:
[----:B0-----:R-:W-:Y:S01]  /*1e00*/  HFMA2 R10, -RZ, RZ, 0, 0 ;  /* 0x00000000ff0a7431 */ /* 0x001fe200000001ff */
[----:B------:R1:W2:Y:S06]  /*1e10*/  DMUL R82, RZ, R8 ;  /* 0x00000008ff527228 */ /* 0x0002ac0000000000 */
.L_x_26:
[----:B------:R-:W-:Y:S05]  /*1e20*/  BSYNC.RECONVERGENT B1 ;  /* 0x0000000000017941 */ /* 0x000fea0003800200 */
.L_x_24:
[----:B------:R-:W3:Y:S01]  /*1e30*/  LDC.64 R22, c[0x4][0x18] ;  /* 0x01000600ff167b82 */ /* 0x000ee20000000a00 */
[----:B------:R-:W-:Y:S01]  /*1e40*/  ISETP.EQ.AND P0, PT, R19, 0x2, !P4 ;  /* 0x000000021300780c */ /* 0x000fe20006702270 */
[----:B------:R-:W-:Y:S01]  /*1e50*/  UMOV UR6, 0xf0 ;  /* 0x000000f000067882 */ /* 0x000fe20000000000 */
[----:B-----5:R-:W-:Y:S01]  /*1e60*/  LOP3.LUT R36, R10, 0x1, RZ, 0xc0, !PT ;  /* 0x000000010a247812 */ /* 0x020fe200078ec0ff */
[----:B------:R-:W-:Y:S01]  /*1e70*/  USHF.R.U32 UR6, UR6, 0x4, URZ ;  /* 0x0000000406067899 */ /* 0x000fe200080016ff */
[----:B------:R-:W-:-:S03]  /*1e80*/  UMOV UR7, 0x140 ;  /* 0x0000014000077882 */ /* 0x000fc60000000000 */
[----:B------:R-:W-:-:S04]  /*1e90*/  ULOP3.LUT UR7, UR7, 0xf, UR6, 0xf8, !UPT ;  /* 0x0000000f07077892 */ /* 0x000fc8000f8ef806 */
[----:B------:R-:W-:Y:S01]  /*1ea0*/  USHF.L.U32 UR7, UR7, 0x14, URZ ;  /* 0x0000001407077899 */ /* 0x000fe200080006ff */
[----:B------:R-:W-:Y:S01]  /*1eb0*/  UMOV UR6, URZ ;  /* 0x000000ff00067c82 */ /* 0x000fe20008000000 */
[----:B-1----:R-:W-:Y:S01]  /*1ec0*/  HFMA2 R8, -RZ, RZ, 0, 0 ;  /* 0x00000000ff087431 */ /* 0x002fe200000001ff */
[----:B------:R-:W-:Y:S01]  /*1ed0*/  ISETP.GE.AND P2, PT, R18, 0x3, PT ;  /* 0x000000031200780c */ /* 0x000fe20003f46270 */
[----:B------:R-:W-:Y:S01]  /*1ee0*/  LOP3.LUT R17, R17, 0xffffffbf, RZ, 0xc0, !PT ;  /* 0xffffffbf11117812 */ /* 0x000fe200078ec0ff */
[----:B------:R-:W-:Y:S01]  /*1ef0*/  IMAD.SHL.U32 R9, R36, 0x8, RZ ;  /* 0x0000000824097824 */ /* 0x000fe200078e00ff */
[----:B------:R-:W-:Y:S02]  /*1f00*/  MOV R0, RZ ;  /* 0x000000ff00007202 */ /* 0x000fe40000000f00 */
[----:B------:R-:W-:Y:S01]  /*1f10*/  ISETP.GT.AND P2, PT, R19, 0x1, !P2 ;  /* 0x000000011300780c */ /* 0x000fe20005744270 */
[----:B------:R-:W4:Y:S01]  /*1f20*/  @P0 LDG.E.EL R8, desc[UR6][R86.64] ;  /* 0x0000000656080981 */ /* 0x000f22000c2e1900 */
[----:B------:R-:W-:Y:S01]  /*1f30*/  @P0 LOP3.LUT R17, R17, 0x40, RZ, 0xfc, !PT ;  /* 0x0000004011110812 */ /* 0x000fe200078efcff */
[----:B---3--:R-:W-:-:S02]  /*1f40*/  IMAD.WIDE.U32 R22, R9, 0x8, R22 ;  /* 0x0000000809167825 */ /* 0x008fc400078e0016 */
[----:B------:R-:W-:-:S03]  /*1f50*/  ISETP.LT.AND P0, PT, R20, 0x16, P2 ;  /* 0x000000161400780c */ /* 0x000fc60001701270 */
[----:B------:R1:W5:Y:S04]  /*1f60*/  LDG.E.64.CONSTANT R174, desc[UR8][R22.64+0x8] ;  /* 0x0000080816ae7981 */ /* 0x000368000c1e9b00 */
[----:B------:R1:W5:Y:S04]  /*1f70*/  LDG.E.64.CONSTANT R128, desc[UR8][R22.64+0x10] ;  /* 0x0000100816807981 */ /* 0x000368000c1e9b00 */
[----:B------:R1:W5:Y:S04]  /*1f80*/  LDG.E.64.CONSTANT R126, desc[UR8][R22.64+0x18] ;  /* 0x00001808167e7981 */ /* 0x000368000c1e9b00 */
[----:B------:R1:W5:Y:S04]  /*1f90*/  LDG.E.64.CONSTANT R216, desc[UR8][R22.64+0x20] ;  /* 0x0000200816d87981 */ /* 0x000368000c1e9b00 */
[----:B------:R1:W5:Y:S04]  /*1fa0*/  LDG.E.64.CONSTANT R242, desc[UR8][R22.64+0x28] ;  /* 0x0000280816f27981 */ /* 0x000368000c1e9b00 */
[----:B------:R-:W3:Y:S04]  /*1fb0*/  @P0 LDG.E.EL R0, desc[UR6][R86.64] ;  /* 0x0000000656000981 */ /* 0x000ee8000c2e1900 */
[----:B--2---:R-:W2:Y:S01]  /*1fc0*/  LDG.E.64.CONSTANT R22, desc[UR8][R22.64+0x30] ;  /* 0x0000300816167981 */ /* 0x004ea2000c1e9b00 */
[----:B------:R-:W-:-:S04]  /*1fd0*/  LOP3.LUT R17, R17, 0xffffff7f, RZ, 0xc0, !PT ;  /* 0xffffff7f11117812 */ /* 0x000fc800078ec0ff */
[----:B------:R-:W-:Y:S01]  /*1fe0*/  @P0 LOP3.LUT R17, R17, 0x80, RZ, 0xfc, !PT ;  /* 0x0000008011110812 */ /* 0x000fe200078efcff */
[----:B------:R-:W-:Y:S01]  /*1ff0*/  ISETP.NE.AND P5, PT, R19, 0x2, PT ;  /* 0x000000021300780c */ /* 0x000fe20003fa5270 */
[----:B------:R-:W-:Y:S01]  /*2000*/  LOP3.LUT R16, R16, 0xff7fffff, RZ, 0xc0, !PT ;  /* 0xff7fffff10107812 */ /* 0x000fe200078ec0ff */
[----:B------:R-:W-:Y:S11]  /*2010*/  BSSY.RECONVERGENT B1, `(.L_x_28) ;  /* 0x0000049000017945 */ /* 0x000ff60003800200 */
[----:B------:R-:W-:Y:S01]  /*2020*/  @P5 LOP3.LUT R16, R16, 0x800000, RZ, 0xfc, !PT ;  /* 0x0080000010105812 */ /* 0x000fe200078efcff */
[----:B----4-:R-:W4:-:S15]  /*2030*/  F2F.F64.F32 R8, R8 ;  /* 0x0000000800087310 */ /* 0x010f1e0000201800 */
[----:B------:R-:W-:-:S04]  /*2040*/  NOP ;  /* 0x0000000000007918 */ /* 0x000fc80000000000 */
[----:B------:R-:W-:-:S15]  /*2050*/  NOP ;  /* 0x0000000000007918 */ /* 0x000fde0000000000 */
[----:B------:R-:W-:-:S15]  /*2060*/  NOP ;  /* 0x0000000000007918 */ /* 0x000fde0000000000 */
[----:B------:R-:W-:-:S15]  /*2070*/  NOP ;  /* 0x0000000000007918 */ /* 0x000fde0000000000 */
[----:B----4-:R-:W4:Y:S02]  /*2080*/  DMUL R26, R8, R6 ;  /* 0x00000006081a7228 */ /* 0x010f240000000000 */
[----:B----4-:R-:W-:Y:S01]  /*2090*/  LOP3.LUT R11, R27, 0x7fffffff, RZ, 0xc0, !PT ;  /* 0x7fffffff1b0b7812 */ /* 0x010fe200078ec0ff */
[----:B------:R-:W-:-:S04]  /*20a0*/  ISETP.NE.AND P1, PT, R26, RZ, PT ;  /* 0x000000ff1a00720c */ /* 0x000fc80003f25270 */
[----:B------:R-:W-:Y:S01]  /*20b0*/  ISETP.EQ.AND P0, PT, R11, 0x7ff00000, PT ;  /* 0x7ff000000b00780c */ /* 0x000fe20003f02270 */
[----:B------:R-:W-:Y:S01]  /*20c0*/  MOV R9, RZ ;  /* 0x000000ff00097202 */ /* 0x000fe20000000f00 */
[----:B--2---:R1:W-:-:S15]  /*20d0*/  STL.64 [R1+0x70], R22 ;  /* 0x0000701601007387 */ /* 0x0043de0000100a00 */
[----:B------:R-:W-:-:S10]  /*20e0*/  NOP ;  /* 0x0000000000007918 */ /* 0x000fd40000000000 */
[----:B------:R-:W-:-:S15]  /*20f0*/  NOP ;  /* 0x0000000000007918 */ /* 0x000fde0000000000 */
[----:B------:R-:W-:-:S15]  /*2100*/  NOP ;  /* 0x0000000000007918 */ /* 0x000fde0000000000 */
[----:B---3--:R-:W2:-:S15]  /*2110*/  F2F.F64.F32 R14, R0 ;  /* 0x00000000000e7310 */ /* 0x008e9e0000201800 */
[----:B------:R-:W-:-:S04]  /*2120*/  NOP ;  /* 0x0000000000007918 */ /* 0x000fc80000000000 */
[----:B------:R-:W-:-:S15]  /*2130*/  NOP ;  /* 0x0000000000007918 */ /* 0x000fde0000000000 */
[----:B------:R-:W-:-:S15]  /*2140*/  NOP ;  /* 0x0000000000007918 */ /* 0x000fde0000000000 */
[----:B------:R-:W-:-:S15]  /*2150*/  NOP ;  /* 0x0000000000007918 */ /* 0x000fde0000000000 */
[----:B--2---:R1:W2:Y:S02]  /*2160*/  DMUL R14, R14, R12 ;  /* 0x0000000c0e0e7228 */ /* 0x0042a40000000000 */
[----:B-12---:R-:W-:Y:S05]  /*2170*/  @!P1 BRA P0, `(.L_x_29) ;  /* 0x0000000000c49947 */ /* 0x006fea0000000000 */
[----:B------:R-:W-:Y:S01]  /*2180*/  UMOV.64 UR6, 0x3fe45f306dc9c883 ;  /* 0x306dc9c883067482 */ /* 0x000fe200083fe45f */
[----:B------:R-:W-:-:S15]  /*2190*/  DSETP.GE.AND P0, PT, |R26|, 2.14748364800000000000e+09, PT ;  /* 0x41e000001a00742a */ /* 0x000fde0003f06200 */
[----:B------:R-:W-:-:S04]  /*21a0*/  NOP ;  /* 0x0000000000007918 */ /* 0x000fc80000000000 */
        /* <DEDUP_REMOVED lines=15> */
[----:B------:R-:W2:-:S15]  /*22a0*/  I2F.F64 R80, R9 ;  /* 0x0000000900507312 */ /* 0x000e9e0000201c00 */
[----:B------:R-:W-:-:S04]  /*22b0*/  NOP ;  /* 0x0000000000007918 */ /* 0x000fc80000000000 */
[----:B------:R-:W-:-:S15]  /*22c0*/  NOP ;  /* 0x0000000000007918 */ /* 0x000fde0000000000 */
[----:B------:R-:W-:-:S15]  /*22d0*/  NOP ;  /* 0x0000000000007918 */ /* 0x000fde0000000000 */
[----:B------:R-:W-:-:S15]  /*22e0*/  NOP ;  /* 0x0000000000007918 */ /* 0x000fde0000000000 */
[----:B--2---:R-:W2:Y:S01]  /*22f0*/  DFMA R22, -R80, UR6, R26 ;  /* 0x0000000650167c2b */ /* 0x004ea2000800011a */
[----:B------:R-:W-:-:S15]  /*2300*/  UMOV.64 UR6, 0x3c91a62633145c00 ;  /* 0x2633145c00067482 */ /* 0x000fde00083c91a6 */
[----:B------:R-:W-:-:S03]  /*2310*/  NOP ;  /* 0x0000000000007918 */ /* 0x000fc60000000000 */
        /* <DEDUP_REMOVED lines=9> */
[----:B--2---:R1:W2:Y:S02]  /*23b0*/  DFMA R80, -R80, UR6, R22 ;  /* 0x0000000650507c2b */ /* 0x0042a40008000116 */
[----:B-12---:R-:W-:Y:S05]  /*23c0*/  @!P0 BRA `(.L_x_30) ;  /* 0x0000000000348947 */ /* 0x006fea0003800000 */
[----:B------:R-:W-:Y:S01]  /*23d0*/  BSSY.RECONVERGENT B2, `(.L_x_31) ;  /* 0x0000007000027945 */ /* 0x000fe20003800200 */
[----:B------:R-:W-:Y:S01]  /*23e0*/  MOV R25, R26 ;  /* 0x0000001a00197202 */ /* 0x000fe20000000f00 */
[----:B------:R-:W-:Y:S01]  /*23f0*/  MOV R24, R27 ;  /* 0x0000001b00187202 */ /* 0x000fe20000000f00 */
[----:B------:R-:W-:Y:S01]  /*2400*/  MOV R23, R84 ;  /* 0x0000005400177202 */ /* 0x000fe20000000f00 */
[----:B------:R-:W-:Y:S01]  /*2410*/  MOV R22, R85 ;  /* 0x0000005500167202 */ /* 0x000fe20000000f00 */
[----:B------:R-:W-:-:S07]  /*2420*/  MOV R21, 0x2440 ;  /* 0x0000244000157802 */ /* 0x000fce0000000f00 */
[----:B0----5:R-:W-:Y:S05]  /*2430*/  CALL.REL.NOINC `($triton_poi_fused_cat_2$__internal_trig_reduction_slowpathd) ;  /* 0x000000f400bc7944 */ /* 0x021fea0003c00000 */
[----:B------:R-:W-:Y:S05]  /*2440*/  BSYNC.RECONVERGENT B2 ;  /* 0x0000000000027941 */ /* 0x000fea0003800200 */
.L_x_31:
[----:B------:R1:W5:Y:S01]  /*2450*/  LDL R9, [R1] ;  /* 0x0000000001097983 */ /* 0x0003620000100800 */
[----:B------:R-:W-:Y:S01]  /*2460*/  MOV R80, R22 ;  /* 0x0000001600507202 */ /* 0x000fe20000000f00 */
[----:B------:R-:W-:Y:S01]  /*2470*/  MOV R81, R23 ;  /* 0x0000001700517202 */ /* 0x000fe20000000f00 */
[----:B------:R-:W-:Y:S06]  /*2480*/  BRA `(.L_x_30) ;  /* 0x0000000000047947 */ /* 0x000fec0003800000 */
.L_x_29:
[----:B------:R2:W3:Y:S02]  /*2490*/  DMUL R80, RZ, R26 ;  /* 0x0000001aff507228 */ /* 0x0004e40000000000 */
.L_x_30:
[----:B------:R-:W-:Y:S05]  /*24a0*/  BSYNC.RECONVERGENT B1 ;  /* 0x0000000000017941 */ /* 0x000fea0003800200 */
.L_x_28:
[----:B------:R-:W4:Y:S01]  /*24b0*/  LDC.64 R22, c[0x4][0x18] ;  /* 0x01000600ff167b82 */ /* 0x000f220000000a00 */
[----:B-----5:R-:W-:-:S05]  /*24c0*/  LOP3.LUT R37, R9, 0x1, RZ, 0xc0, !PT ;  /* 0x0000000109257812 */ /* 0x020fca00078ec0ff */
[----:B------:R-:W-:-:S04]  /*24d0*/  IMAD.SHL.U32 R11, R37, 0x8, RZ ;  /* 0x00000008250b7824 */ /* 0x000fc800078e00ff */
[----:B----4-:R-:W-:-:S05]  /*24e0*/  IMAD.WIDE.U32 R22, R11, 0x8, R22 ;  /* 0x000000080b167825 */ /* 0x010fca00078e0016 */
[----:B------:R4:W5:Y:S04]  /*24f0*/  LDG.E.64.CONSTANT R172, desc[UR8][R22.64+0x8] ;  /* 0x0000080816ac7981 */ /* 0x000968000c1e9b00 */
[----:B------:R4:W5:Y:S04]  /*2500*/  LDG.E.64.CONSTANT R124, desc[UR8][R22.64+0x10] ;  /* 0x00001008167c7981 */ /* 0x000968000c1e9b00 */
[----:B------:R4:W5:Y:S04]  /*2510*/  LDG.E.64.CONSTANT R190, desc[UR8][R22.64+0x18] ;  /* 0x0000180816be7981 */ /* 0x000968000c1e9b00 */
[----:B------:R4:W5:Y:S04]  /*2520*/  LDG.E.64.CONSTANT R218, desc[UR8][R22.64+0x20] ;  /* 0x0000200816da7981 */ /* 0x000968000c1e9b00 */
[----:B------:R4:W5:Y:S04]  /*2530*/  LDG.E.64.CONSTANT R244, desc[UR8][R22.64+0x28] ;  /* 0x0000280816f47981 */ /* 0x000968000c1e9b00 */
[----:B--2---:R-:W2:Y:S01]  /*2540*/  LDG.E.64.CONSTANT R22, desc[UR8][R22.64+0x30] ;  /* 0x0000300816167981 */ /* 0x004ea2000c1e9b00 */
[----:B------:R-:W-:Y:S01]  /*2550*/  LOP3.LUT R0, R15, 0x7fffffff, RZ, 0xc0, !PT ;  /* 0x7fffffff0f007812 */ /* 0x000fe200078ec0ff */
[----:B------:R-:W-:Y:S01]  /*2560*/  BSSY.RECONVERGENT B1, `(.L_x_32) ;  /* 0x0000038000017945 */ /* 0x000fe20003800200 */
[----:B------:R-:W-:-:S03]  /*2570*/  ISETP.NE.AND P1, PT, R14, RZ, PT ;  /* 0x000000ff0e00720c */ /* 0x000fc60003f25270 */
[----:B------:R-:W-:Y:S01]  /*2580*/  ISETP.EQ.AND P0, PT, R0, 0x7ff00000, PT ;  /* 0x7ff000000000780c */ /* 0x000fe20003f02270 */
[----:B--2---:R4:W-:-:S12]  /*2590*/  STL.64 [R1+0x88], R22 ;  /* 0x0000881601007387 */ /* 0x0049d80000100a00 */
[----:B------:R-:W-:Y:S05]  /*25a0*/  @!P1 BRA P0, `(.L_x_33) ;  /* 0x0000000000c49947 */ /* 0x000fea0000000000 */
[----:B------:R-:W-:Y:S01]  /*25b0*/  UMOV.64 UR6, 0x3fe45f306dc9c883 ;  /* 0x306dc9c883067482 */ /* 0x000fe200083fe45f */
[----:B------:R-:W-:-:S15]  /*25c0*/  DSETP.GE.AND P0, PT, |R14|, 2.14748364800000000000e+09, PT ;  /* 0x41e000000e00742a */ /* 0x000fde0003f06200 */
[----:B------:R-:W-:-:S04]  /*25d0*/  NOP ;  /* 0x0000000000007918 */ /* 0x000fc80000000000 */
[----:B------:R-:W-:-:S15]  /*25e0*/  NOP ;  /* 0x0000000000007918 */ /* 0x000fde0000000000 */
[----:B------:R-:W-:-:S15]  /*25f0*/  NOP ;  /* 0x0000000000007918 */ /* 0x000fde0000000000 */
[----:B------:R-:W-:-:S15]  /*2600*/  NOP ;  /* 0x0000000000007918 */ /* 0x000fde0000000000 */
[----:B----4-:R-:W2:Y:S01]  /*2610*/  DMUL R22, R14, UR6 ;  /* 0x000000060e167c28 */ /* 0x010ea20008000000 */
[----:B------:R-:W-:-:S15]  /*2620*/  UMOV.64 UR6, 0x3ff921fb54442d18 ;  /* 0xfb54442d18067482 */ /* 0x000fde00083ff921 */
[----:B------:R-:W-:-:S03]  /*2630*/  NOP ;  /* 0x0000000000007918 */ /* 0x000fc60000000000 */
[----:B------:R-:W-:-:S15]  /*2640*/  NOP ;  /* 0x0000000000007918 */ /* 0x000fde0000000000 */
[----:B------:R-:W-:-:S15]  /*2650*/  NOP ;  /* 0x0000000000007918 */ /* 0x000fde0000000000 */
[----:B------:R-:W-:-:S15]  /*2660*/  NOP ;  /* 0x0000000000007918 */ /* 0x000fde0000000000 */
[----:B--2---:R-:W2:Y:S02]  /*2670*/  F2I.F64 R8, R22 ;  /* 0x0000001600087311 */ /* 0x004ea40000301100 */
[----:B--2---:R2:W-:-:S15]  /*2680*/  STL [R1], R8 ;  /* 0x0000000801007387 */ /* 0x0045de0000100800 */
[----:B------:R-:W-:Y:S02]  /*2690*/  NOP ;  /* 0x0000000000007918 */ /* 0x000fe40000000000 */
[----:B------:R-:W-:-:S15]  /*26a0*/  NOP ;  /* 0x0000000000007918 */ /* 0x000fde0000000000 */
[----:B------:R-:W-:-:S15]  /*26b0*/  NOP ;  /* 0x0000000000007918 */ /* 0x000fde0000000000 */
[----:B------:R-:W-:-:S15]  /*26c0*/  NOP ;  /* 0x0000000000007918 */ /* 0x000fde0000000000 */
[----:B------:R-:W4:-:S15]  /*26d0*/  I2F.F64 R78, R8 ;  /* 0x00000008004e7312 */ /* 0x000f1e0000201c00 */
[----:B------:R-:W-:-:S04]  /*26e0*/  NOP ;  /* 0x0000000000007918 */ /* 0x000fc80000000000 */
[----:B------:R-:W-:-:S15]  /*26f0*/  NOP ;  /* 0x0000000000007918 */ /* 0x000fde0000000000 */
[----:B------:R-:W-:-:S15]  /*2700*/  NOP ;  /* 0x0000000000007918 */ /* 0x000fde0000000000 */
[----:B------:R-:W-:-:S15]  /*2710*/  NOP ;  /* 0x0000000000007918 */ /* 0x000fde0000000000 */
[----:B----4-:R-:W4:Y:S01]  /*2720*/  DFMA R24, -R78, UR6, R14 ;  /* 0x000000064e187c2b */ /* 0x010f22000800010e */
[----:B------:R-:W-:-:S15]  /*2730*/  UMOV.64 UR6, 0x3c91a62633145c00 ;  /* 0x2633145c00067482 */ /* 0x000fde00083c91a6 */
[----:B------:R-:W-:-:S03]  /*2740*/  NOP ;  /* 0x0000000000007918 */ /* 0x000fc60000000000 */
        /* <DEDUP_REMOVED lines=9> */
[----:B----4-:R2:W4:Y:S02]  /*27e0*/  DFMA R78, -R78, UR6, R24 ;  /* 0x000000064e4e7c2b */ /* 0x0105240008000118 */
[----:B--2-4-:R-:W-:Y:S05]  /*27f0*/  @!P0 BRA `(.L_x_34) ;  /* 0x0000000000388947 */ /* 0x014fea0003800000 */
[----:B------:R-:W-:Y:S01]  /*2800*/  BSSY.RECONVERGENT B2, `(.L_x_35) ;  /* 0x0000007000027945 */ /* 0x000fe20003800200 */
[----:B------:R-:W-:Y:S01]  /*2810*/  MOV R25, R14 ;  /* 0x0000000e00197202 */ /* 0x000fe20000000f00 */
[----:B------:R-:W-:Y:S01]  /*2820*/  MOV R24, R15 ;  /* 0x0000000f00187202 */ /* 0x000fe20000000f00 */
[----:B------:R-:W-:Y:S01]  /*2830*/  MOV R23, R84 ;  /* 0x0000005400177202 */ /* 0x000fe20000000f00 */
[----:B------:R-:W-:Y:S01]  /*2840*/  MOV R22, R85 ;  /* 0x0000005500167202 */ /* 0x000fe20000000f00 */
[----:B------:R-:W-:-:S07]  /*2850*/  MOV R21, 0x2870 ;  /* 0x0000287000157802 */ /* 0x000fce0000000f00 */
[----:B01-3-5:R-:W-:Y:S05]  /*2860*/  CALL.REL.NOINC `($triton_poi_fused_cat_2$__internal_trig_reduction_slowpathd) ;  /* 0x000000f000b07944 */ /* 0x02bfea0003c00000 */
[----:B------:R-:W-:Y:S05]  /*2870*/  BSYNC.RECONVERGENT B2 ;  /* 0x0000000000027941 */ /* 0x000fea0003800200 */
.L_x_35:
[----:B------:R2:W5:Y:S01]  /*2880*/  LDL R8, [R1] ;  /* 0x0000000001087983 */ /* 0x0005620000100800 */
[----:B------:R-:W-:Y:S01]  /*2890*/  MOV R78, R22 ;  /* 0x00000016004e7202 */ /* 0x000fe20000000f00 */
[----:B------:R-:W-:Y:S01]  /*28a0*/  MOV R79, R23 ;  /* 0x00000017004f7202 */ /* 0x000fe20000000f00 */
[----:B------:R-:W-:Y:S06]  /*28b0*/  BRA `(.L_x_34) ;  /* 0x0000000000087947 */ /* 0x000fec0003800000 */
.L_x_33:
[----:B------:R-:W-:Y:S01]  /*28c0*/  HFMA2 R8, -RZ, RZ, 0, 0 ;  /* 0x00000000ff087431 */ /* 0x000fe200000001ff */
[----:B------:R2:W0:Y:S06]  /*28d0*/  DMUL R78, RZ, R14 ;  /* 0x0000000eff4e7228 */ /* 0x00042c0000000000 */
.L_x_34:
[----:B------:R-:W-:Y:S05]  /*28e0*/  BSYNC.RECONVERGENT B1 ;  /* 0x0000000000017941 */ /* 0x000fea0003800200 */
.L_x_32:
[----:B--2---:R-:W2:Y:S01]  /*28f0*/  LDC.64 R14, c[0x4][0x18] ;  /* 0x01000600ff0e7b82 */ /* 0x004ea20000000a00 */
[----:B------:R-:W-:Y:S01]  /*2900*/  ISETP.GT.AND P0, PT, R19, 0x2, !P4 ;  /* 0x000000021300780c */ /* 0x000fe20006704270 */
[----:B------:R-:W-:Y:S01]  /*2910*/  UMOV UR6, 0xf0 ;  /* 0x000000f000067882 */ /* 0x000fe20000000000 */
[----:B-----5:R-:W-:Y:S01]  /*2920*/  LOP3.LUT R38, R8, 0x1, RZ, 0xc0, !PT ;  /* 0x0000000108267812 */ /* 0x020fe200078ec0ff */
[----:B------:R-:W-:Y:S01]  /*2930*/  USHF.R.U32 UR6, UR6, 0x4, URZ ;  /* 0x0000000406067899 */ /* 0x000fe200080016ff */
[----:B------:R-:W-:-:S03]  /*2940*/  UMOV UR7, 0x140 ;  /* 0x0000014000077882 */ /* 0x000fc60000000000 */
[----:B------:R-:W-:-:S04]  /*2950*/  ULOP3.LUT UR7, UR7, 0xf, UR6, 0xf8, !UPT ;  /* 0x0000000f07077892 */ /* 0x000fc8000f8ef806 */
[----:B------:R-:W-:Y:S01]  /*2960*/  USHF.L.U32 UR7, UR7, 0x14, URZ ;  /* 0x0000001407077899 */ /* 0x000fe200080006ff */
[----:B------:R-:W-:Y:S01]  /*2970*/  UMOV UR6, URZ ;  /* 0x000000ff00067c82 */ /* 0x000fe20008000000 */
[----:B------:R-:W-:Y:S01]  /*2980*/  HFMA2 R0, -RZ, RZ, 0, 0 ;  /* 0x00000000ff007431 */ /* 0x000fe200000001ff */
[----:B------:R-:W-:Y:S01]  /*2990*/  LOP3.LUT R17, R17, 0xffffffef, RZ, 0xc0, !PT ;  /* 0xffffffef11117812 */ /* 0x000fe200078ec0ff */
[----:B------:R-:W-:Y:S01]  /*29a0*/  IMAD.SHL.U32 R11, R38, 0x8, RZ ;  /* 0x00000008260b7824 */ /* 0x000fe200078e00ff */
[----:B------:R-:W-:-:S04]  /*29b0*/  MOV R21, RZ ;  /* 0x000000ff00157202 */ /* 0x000fc80000000f00 */
[----:B----4-:R-:W4:Y:S01]  /*29c0*/  @P0 LDG.E.EL R0, desc[UR6][R86.64] ;  /* 0x0000000656000981 */ /* 0x010f22000c2e1900 */
[----:B------:R-:W-:Y:S01]  /*29d0*/  @P0 LOP3.LUT R17, R17, 0x10, RZ, 0xfc, !PT ;  /* 0x0000001011110812 */ /* 0x000fe200078efcff */
[----:B--2---:R-:W-:Y:S01]  /*29e0*/  IMAD.WIDE.U32 R14, R11, 0x8, R14 ;  /* 0x000000080b0e7825 */ /* 0x004fe200078e000e */
[----:B------:R-:W-:-:S04]  /*29f0*/  ISETP.GT.AND P0, PT, R18, 0x2, !P4 ;  /* 0x000000021200780c */ /* 0x000fc80006704270 */
[----:B------:R2:W5:Y:S04]  /*2a00*/  LDG.E.64.CONSTANT R170, desc[UR8][R14.64+0x8] ;  /* 0x000008080eaa7981 */ /* 0x000568000c1e9b00 */
[----:B------:R2:W5:Y:S04]  /*2a10*/  LDG.E.64.CONSTANT R122, desc[UR8][R14.64+0x10] ;  /* 0x000010080e7a7981 */ /* 0x000568000c1e9b00 */
[----:B------:R2:W5:Y:S04]  /*2a20*/  LDG.E.64.CONSTANT R192, desc[UR8][R14.64+0x18] ;  /* 0x000018080ec07981 */ /* 0x000568000c1e9b00 */
[----:B------:R2:W5:Y:S04]  /*2a30*/  LDG.E.64.CONSTANT R220, desc[UR8][R14.64+0x20] ;  /* 0x000020080edc7981 */ /* 0x000568000c1e9b00 */
[----:B------:R2:W5:Y:S04]  /*2a40*/  LDG.E.64.CONSTANT R250, desc[UR8][R14.64+0x28] ;  /* 0x000028080efa7981 */ /* 0x000568000c1e9b00 */
[----:B---3--:R-:W3:Y:S04]  /*2a50*/  @P0 LDG.E.EL R21, desc[UR6][R86.64] ;  /* 0x0000000656150981 */ /* 0x008ee8000c2e1900 */
[----:B------:R-:W2:Y:S01]  /*2a60*/  LDG.E.64.CONSTANT R14, desc[UR8][R14.64+0x30] ;  /* 0x000030080e0e7981 */ /* 0x000ea2000c1e9b00 */
[----:B------:R-:W-:-:S04]  /*2a70*/  LOP3.LUT R17, R17, 0xffffffdf, RZ, 0xc0, !PT ;  /* 0xffffffdf11117812 */ /* 0x000fc800078ec0ff */
[----:B------:R-:W-:Y:S01]  /*2a80*/  @P0 LOP3.LUT R17, R17, 0x20, RZ, 0xfc, !PT ;  /* 0x0000002011110812 */ /* 0x000fe200078efcff */
[----:B------:R-:W-:Y:S01]  /*2a90*/  BSSY.RECONVERGENT B1, `(.L_x_36) ;  /* 0x000004d000017945 */ /* 0x000fe20003800200 */
        /* <DEDUP_REMOVED lines=9> */
[----:B--2---:R2:W-:-:S15]  /*2b30*/  STL.64 [R1+0x90], R14 ;  /* 0x0000900e01007387 */ /* 0x0045de0000100a00 */
[----:B------:R-:W-:-:S11]  /*2b40*/  NOP ;  /* 0x0000000000007918 */ /* 0x000fd60000000000 */
[----:B------:R-:W-:-:S15]  /*2b50*/  NOP ;  /* 0x0000000000007918 */ /* 0x000fde0000000000 */
[----:B------:R-:W-:-:S15]  /*2b60*/  NOP ;  /* 0x0000000000007918 */ /* 0x000fde0000000000 */
[----:B---3--:R-:W3:-:S15]  /*2b70*/  F2F.F64.F32 R6, R21 ;  /* 0x0000001500067310 */ /* 0x008ede0000201800 */
[----:B------:R-:W-:-:S04]  /*2b80*/  NOP ;  /* 0x0000000000007918 */ /* 0x000fc80000000000 */
[----:B------:R-:W-:-:S15]  /*2b90*/  NOP ;  /* 0x0000000000007918 */ /* 0x000fde0000000000 */
[----:B------:R-:W-:-:S15]  /*2ba0*/  NOP ;  /* 0x0000000000007918 */ /* 0x000fde0000000000 */
[----:B------:R-:W-:-:S15]  /*2bb0*/  NOP ;  /* 0x0000000000007918 */ /* 0x000fde0000000000 */
[----:B---3--:R2:W3:Y:S02]  /*2bc0*/  DMUL R6, R6, R12 ;  /* 0x0000000c06067228 */ /* 0x0084e40000000000 */
[----:B--23--:R-:W-:Y:S05]  /*2bd0*/  @!P1 BRA P0, `(.L_x_37) ;  /* 0x0000000000d49947 */ /* 0x00cfea0000000000 */
[----:B------:R-:W-:Y:S01]  /*2be0*/  UMOV.64 UR6, 0x3fe45f306dc9c883 ;  /* 0x306dc9c883067482 */ /* 0x000fe200083fe45f */
[----:B------:R-:W-:Y:S01]  /*2bf0*/  DSETP.GE.AND P0, PT, |R22|, 2.14748364800000000000e+09, PT ;  /* 0x41e000001600742a */ /* 0x000fe20003f06200 */
[----:B------:R-:W-:-:S15]  /*2c00*/  BSSY.RECONVERGENT B2, `(.L_x_38) ;  /* 0x000002f000027945 */ /* 0x000fde0003800200 */
[----:B------:R-:W-:-:S03]  /*2c10*/  NOP ;  /* 0x0000000000007918 */ /* 0x000fc60000000000 */
[----:B------:R-:W-:-:S15]  /*2c20*/  NOP ;  /* 0x0000000000007918 */ /* 0x000fde0000000000 */
[----:B------:R-:W-:-:S15]  /*2c30*/  NOP ;  /* 0x0000000000007918 */ /* 0x000fde0000000000 */
[----:B------:R-:W-:-:S15]  /*2c40*/  NOP ;  /* 0x0000000000007918 */ /* 0x000fde0000000000 */
[----:B------:R-:W2:Y:S01]  /*2c50*/  DMUL R12, R22, UR6 ;  /* 0x00000006160c7c28 */ /* 0x000ea20008000000 */
        /* <DEDUP_REMOVED lines=11> */
[----:B------:R-:W3:-:S15]  /*2d10*/  I2F.F64 R76, R0 ;  /* 0x00000000004c7312 */ /* 0x000ede0000201c00 */
[----:B------:R-:W-:-:S04]  /*2d20*/  NOP ;  /* 0x0000000000007918 */ /* 0x000fc80000000000 */
[----:B------:R-:W-:-:S15]  /*2d30*/  NOP ;  /* 0x0000000000007918 */ /* 0x000fde0000000000 */
[----:B------:R-:W-:-:S15]  /*2d40*/  NOP ;  /* 0x0000000000007918 */ /* 0x000fde0000000000 */
[----:B------:R-:W-:-:S15]  /*2d50*/  NOP ;  /* 0x0000000000007918 */ /* 0x000fde0000000000 */
[----:B---3--:R-:W3:Y:S01]  /*2d60*/  DFMA R14, -R76, UR6, R22 ;  /* 0x000000064c0e7c2b */ /* 0x008ee20008000116 */
[----:B------:R-:W-:-:S15]  /*2d70*/  UMOV.64 UR6, 0x3c91a62633145c00 ;  /* 0x2633145c00067482 */ /* 0x000fde00083c91a6 */
[----:B------:R-:W-:-:S03]  /*2d80*/  NOP ;  /* 0x0000000000007918 */ /* 0x000fc60000000000 */
        /* <DEDUP_REMOVED lines=9> */
[----:B---3--:R2:W3:Y:S02]  /*2e20*/  DFMA R76, -R76, UR6, R14 ;  /* 0x000000064c4c7c2b */ /* 0x0084e4000800010e */
[----:B--23--:R-:W-:Y:S05]  /*2e30*/  @!P0 BRA `(.L_x_39) ;  /* 0x00000000002c8947 */ /* 0x00cfea0003800000 */
[----:B------:R-:W-:Y:S01]  /*2e40*/  BSSY.RECONVERGENT B3, `(.L_x_40) ;  /* 0x0000007000037945 */ /* 0x000fe20003800200 */
[----:B------:R-:W-:Y:S01]  /*2e50*/  MOV R25, R22 ;  /* 0x0000001600197202 */ /* 0x000fe20000000f00 */
[----:B------:R-:W-:Y:S01]  /*2e60*/  MOV R24, R23 ;  /* 0x0000001700187202 */ /* 0x000fe20000000f00 */
[----:B------:R-:W-:Y:S01]  /*2e70*/  MOV R23, R84 ;  /* 0x0000005400177202 */ /* 0x000fe20000000f00 */
[----:B------:R-:W-:Y:S01]  /*2e80*/  MOV R22, R85 ;  /* 0x0000005500167202 */ /* 0x000fe20000000f00 */
[----:B------:R-:W-:-:S07]  /*2e90*/  MOV R21, 0x2eb0 ;  /* 0x00002eb000157802 */ /* 0x000fce0000000f00 */
[----:B01---5:R-:W-:Y:S05]  /*2ea0*/  CALL.REL.NOINC `($triton_poi_fused_cat_2$__internal_trig_reduction_slowpathd) ;  /* 0x000000ec00207944 */ /* 0x023fea0003c00000 */
[----:B------:R-:W-:Y:S05]  /*2eb0*/  BSYNC.RECONVERGENT B3 ;  /* 0x0000000000037941 */ /* 0x000fea0003800200 */
.L_x_40:
[----:B------:R2:W5:Y:S01]  /*2ec0*/  LDL R0, [R1] ;  /* 0x0000000001007983 */ /* 0x0005620000100800 */
[----:B------:R-:W-:Y:S01]  /*2ed0*/  MOV R76, R22 ;  /* 0x00000016004c7202 */ /* 0x000fe20000000f00 */
[----:B------:R-:W-:-:S07]  /*2ee0*/  MOV R77, R23 ;  /* 0x00000017004d7202 */ /* 0x000fce0000000f00 */
.L_x_39:
[----:B------:R-:W-:Y:S05]  /*2ef0*/  BSYNC.RECONVERGENT B2 ;  /* 0x0000000000027941 */ /* 0x000fea0003800200 */
.L_x_38:
[----:B-----5:R-:W-:-:S05]  /*2f00*/  IADD3 R0, PT, PT, R0, 0x1, RZ ;  /* 0x0000000100007810 */ /* 0x020fca0007ffe0ff */
[----:B------:R3:W-:Y:S01]  /*2f10*/  STL [R1+0xa4], R0 ;  /* 0x0000a40001007387 */ /* 0x0007e20000100800 */
[----:B------:R-:W-:Y:S05]  /*2f20*/  BRA `(.L_x_41) ;  /* 0x00000000000c7947 */ /* 0x000fea0003800000 */
.L_x_37:
[----:B------:R-:W-:Y:S01]  /*2f30*/  MOV R0, 0x1 ;  /* 0x0000000100007802 */ /* 0x000fe20000000f00 */
[----:B------:R2:W3:Y:S04]  /*2f40*/  DMUL R76, RZ, R22 ;  /* 0x00000016ff4c7228 */ /* 0x0004e80000000000 */
[----:B---3--:R2:W-:Y:S02]  /*2f50*/  STL [R1+0xa4], R0 ;  /* 0x0000a40001007387 */ /* 0x0085e40000100800 */
.L_x_41:
[----:B------:R-:W-:Y:S05]  /*2f60*/  BSYNC.RECONVERGENT B1 ;  /* 0x0000000000017941 */ /* 0x000fea0003800200 */
.L_x_36:
[----:B--23--:R-:W2:Y:S01]  /*2f70*/  LDL R0, [R1+0xa4] ;  /* 0x0000a40001007983 */ /* 0x00cea20000100800 */
[----:B------:R-:W3:Y:S01]  /*2f80*/  LDC.64 R12, c[0x4][0x18] ;  /* 0x01000600ff0c7b82 */ /* 0x000ee20000000a00 */
[----:B--2---:R-:W-:-:S05]  /*2f90*/  LOP3.LUT R39, R0, 0x1, RZ, 0xc0, !PT ;  /* 0x0000000100277812 */ /* 0x004fca00078ec0ff */
[----:B------:R-:W-:-:S04]  /*2fa0*/  IMAD.SHL.U32 R11, R39, 0x8, RZ ;  /* 0x00000008270b7824 */ /* 0x000fc800078e00ff */
[----:B---3--:R-:W-:-:S05]  /*2fb0*/  IMAD.WIDE.U32 R12, R11, 0x8, R12 ;  /* 0x000000080b0c7825 */ /* 0x008fca00078e000c */
[----:B------:R2:W5:Y:S04]  /*2fc0*/  LDG.E.64.CONSTANT R168, desc[UR8][R12.64+0x8] ;  /* 0x000008080ca87981 */ /* 0x000568000c1e9b00 */
[----:B------:R2:W5:Y:S04]  /*2fd0*/  LDG.E.64.CONSTANT R120, desc[UR8][R12.64+0x10] ;  /* 0x000010080c787981 */ /* 0x000568000c1e9b00 */
[----:B------:R2:W5:Y:S04]  /*2fe0*/  LDG.E.64.CONSTANT R194, desc[UR8][R12.64+0x18] ;  /* 0x000018080cc27981 */ /* 0x000568000c1e9b00 */
[----:B------:R2:W5:Y:S04]  /*2ff0*/  LDG.E.64.CONSTANT R222, desc[UR8][R12.64+0x20] ;  /* 0x000020080cde7981 */ /* 0x000568000c1e9b00 */
[----:B------:R2:W5:Y:S04]  /*3000*/  LDG.E.64.CONSTANT R248, desc[UR8][R12.64+0x28] ;  /* 0x000028080cf87981 */ /* 0x000568000c1e9b00 */
[----:B------:R-:W3:Y:S01]  /*3010*/  LDG.E.64.CONSTANT R12, desc[UR8][R12.64+0x30] ;  /* 0x000030080c0c7981 */ /* 0x000ee2000c1e9b00 */
[----:B------:R-:W-:Y:S01]  /*3020*/  LOP3.LUT R0, R7, 0x7fffffff, RZ, 0xc0, !PT ;  /* 0x7fffffff07007812 */ /* 0x000fe200078ec0ff */
[----:B------:R-:W-:Y:S01]  /*3030*/  BSSY.RECONVERGENT B1, `(.L_x_42) ;  /* 0x000003d000017945 */ /* 0x000fe20003800200 */
[----:B------:R-:W-:-:S03]  /*3040*/  ISETP.NE.AND P1, PT, R6, RZ, PT ;  /* 0x000000ff0600720c */ /* 0x000fc60003f25270 */
[----:B------:R-:W-:Y:S01]  /*3050*/  ISETP.EQ.AND P0, PT, R0, 0x7ff00000, PT ;  /* 0x7ff000000000780c */ /* 0x000fe20003f02270 */
[----:B---3--:R2:W-:-:S12]  /*3060*/  STL.64 [R1+0x80], R12 ;  /* 0x0000800c01007387 */ /* 0x0085d80000100a00 */
        /* <DEDUP_REMOVED lines=8> */
[----:B--2---:R-:W2:Y:S01]  /*30f0*/  DMUL R12, R6, UR6 ;  /* 0x00000006060c7c28 */ /* 0x004ea20008000000 */
        /* <DEDUP_REMOVED lines=38> */
.L_x_46:
[----:B------:R2:W5:Y:S01]  /*3360*/  LDL R0, [R1] ;  /* 0x0000000001007983 */ /* 0x0005620000100800 */
[----:B------:R-:W-:Y:S01]  /*3370*/  MOV R74, R22 ;  /* 0x00000016004a7202 */ /* 0x000fe20000000f00 */
[----:B------:R-:W-:-:S07]  /*3380*/  MOV R75, R23 ;  /* 0x00000017004b7202 */ /* 0x000fce0000000f00 */
.L_x_45:
[----:B------:R-:W-:Y:S05]  /*3390*/  BSYNC.RECONVERGENT B2 ;  /* 0x0000000000027941 */ /* 0x000fea0003800200 */
.L_x_44:
[----:B-----5:R-:W-:-:S05]  /*33a0*/  IADD3 R0, PT, PT, R0, 0x1, RZ ;  /* 0x0000000100007810 */ /* 0x020fca0007ffe0ff */
[----:B------:R4:W-:Y:S01]  /*33b0*/  STL [R1+0xa0], R0 ;  /* 0x0000a00001007387 */ /* 0x0009e20000100800 */
[----:B------:R-:W-:Y:S05]  /*33c0*/  BRA `(.L_x_47) ;  /* 0x00000000000c7947 */ /* 0x000fea0003800000 */
.L_x_43:
[----:B------:R-:W-:Y:S01]  /*33d0*/  HFMA2 R0, -RZ, RZ, 0, 5.9604644775390625e-08 ;  /* 0x00000001ff007431 */ /* 0x000fe200000001ff */
[----:B------:R3:W4:Y:S04]  /*33e0*/  DMUL R74, RZ, R6 ;  /* 0x00000006ff4a7228 */ /* 0x0007280000000000 */
[----:B----4-:R3:W-:Y:S02]  /*33f0*/  STL [R1+0xa0], R0 ;  /* 0x0000a00001007387 */ /* 0x0107e40000100800 */
.L_x_47:
[----:B------:R-:W-:Y:S05]  /*3400*/  BSYNC.RECONVERGENT B1 ;  /* 0x0000000000017941 */ /* 0x000fea0003800200 */
.L_x_42:
[----:B--2---:R-:W2:Y:S01]  /*3410*/  LDL R14, [R1+0xa0] ;  /* 0x0000a000010e7983 */ /* 0x004ea20000100800 */
[----:B---34-:R-:W-:Y:S01]  /*3420*/  IADD3 R0, PT, PT, -R20, 0x2a, RZ ;  /* 0x0000002a14007810 */ /* 0x018fe20007ffe1ff */
[----:B------:R-:W-:-:S03]  /*3430*/  MOV.64 R12, 0x3fee79e79e79e79e ;  /* 0xe79e79e79e0c7402 */ /* 0x000fc600003fee79 */
[C---:B------:R-:W-:Y:S01]  /*3440*/  IADD3 R11, PT, PT, R20.reuse, -0x16, RZ ;  /* 0xffffffea140b7810 */ /* 0x040fe20007ffe0ff */
[----:B------:R-:W3:Y:S01]  /*3450*/  I2F.F64 R6, R0 ;  /* 0x0000000000067312 */ /* 0x000ee20000201c00 */
[----:B------:R-:W-:Y:S01]  /*3460*/  UMOV.64 UR6, 0x3fa8618618618618 ;  /* 0x8618618618067482 */ /* 0x000fe200083fa861 */
[----:B------:R-:W4:Y:S01]  /*3470*/  LDC.64 R24, c[0x4][0x18] ;  /* 0x01000600ff187b82 */ /* 0x000f220000000a00 */
[----:B------:R-:W-:Y:S01]  /*3480*/  ISETP.GE.AND P0, PT, R20, 0x21, PT ;  /* 0x000000211400780c */ /* 0x000fe20003f06270 */
[----:B------:R-:W-:Y:S01]  /*3490*/  ISETP.GE.U32.AND P1, PT, R11, 0x15, PT ;  /* 0x000000150b00780c */ /* 0x000fe20003f26070 */
[----:B------:R-:W-:Y:S01]  /*34a0*/  MOV R22, RZ ;  /* 0x000000ff00167202 */ /* 0x000fe20000000f00 */
[----:B------:R-:W-:-:S03]  /*34b0*/  LOP3.LUT R17, R17, 0xfffffffb, RZ, 0xc0, !PT ;  /* 0xfffffffb11117812 */ /* 0x000fc600078ec0ff */
[----:B------:R-:W-:-:S15]  /*34c0*/  ISETP.LT.AND P5, PT, R19, 0x1, !P1 ;  /* 0x000000011300780c */ /* 0x000fde0004fa1270 */
[----:B------:R-:W-:-:S10]  /*34d0*/  NOP ;  /* 0x0000000000007918 */ /* 0x000fd40000000000 */
[----:B------:R-:W-:-:S15]  /*34e0*/  NOP ;  /* 0x0000000000007918 */ /* 0x000fde0000000000 */
[----:B------:R-:W-:-:S15]  /*34f0*/  NOP ;  /* 0x0000000000007918 */ /* 0x000fde0000000000 */
[----:B---3--:R3:W-:Y:S01]  /*3500*/  DFMA R12, R6, -UR6, R12 ;  /* 0x80000006060c7c2b */ /* 0x0087e2000800000c */
[----:B------:R-:W-:Y:S01]  /*3510*/  UMOV.64 UR6, 0x3fa8618618618618 ;  /* 0x8618618618067482 */ /* 0x000fe200083fa861 */
[----:B------:R-:W-:-:S15]  /*3520*/  @P5 LOP3.LUT R17, R17, 0x4, RZ, 0xfc, !PT ;  /* 0x0000000411115812 */ /* 0x000fde00078efcff */
[----:B------:R-:W-:Y:S02]  /*3530*/  NOP ;  /* 0x0000000000007918 */ /* 0x000fe40000000000 */
[----:B------:R-:W-:-:S15]  /*3540*/  NOP ;  /* 0x0000000000007918 */ /* 0x000fde0000000000 */
[----:B------:R-:W-:-:S15]  /*3550*/  NOP ;  /* 0x0000000000007918 */ /* 0x000fde0000000000 */
[----:B------:R-:W-:-:S15]  /*3560*/  NOP ;  /* 0x0000000000007918 */ /* 0x000fde0000000000 */
[----:B---3--:R-:W3:-:S15]  /*3570*/  I2F.F64 R6, R11 ;  /* 0x0000000b00067312 */ /* 0x008ede0000201c00 */
[----:B------:R-:W-:-:S04]  /*3580*/  NOP ;  /* 0x0000000000007918 */ /* 0x000fc80000000000 */
[----:B------:R-:W-:-:S15]  /*3590*/  NOP ;  /* 0x0000000000007918 */ /* 0x000fde0000000000 */
[----:B------:R-:W-:-:S15]  /*35a0*/  NOP ;  /* 0x0000000000007918 */ /* 0x000fde0000000000 */
[----:B------:R-:W-:-:S15]  /*35b0*/  NOP ;  /* 0x0000000000007918 */ /* 0x000fde0000000000 */
[----:B---3--:R-:W3:Y:S01]  /*35c0*/  DFMA R6, R6, UR6, RZ ;  /* 0x0000000606067c2b */ /* 0x008ee200080000ff */
[----:B------:R-:W-:Y:S01]  /*35d0*/  UMOV UR6, 0xf0 ;  /* 0x000000f000067882 */ /* 0x000fe20000000000 */
[----:B---3--:R-:W-:Y:S01]  /*35e0*/  FSEL R27, R7, R13, !P0 ;  /* 0x0000000d071b7208 */ /* 0x008fe20004000000 */
[----:B------:R-:W-:Y:S01]  /*35f0*/  FSEL R26, R6, R12, !P0 ;  /* 0x0000000c061a7208 */ /* 0x000fe20004000000 */
[----:B------:R-:W-:Y:S01]  /*3600*/  ISETP.LT.AND P0, PT, R18, 0x1, !P1 ;  /* 0x000000011200780c */ /* 0x000fe20004f01270 */
[----:B------:R-:W-:Y:S01]  /*3610*/  USHF.R.U32 UR6, UR6, 0x4, URZ ;  /* 0x0000000406067899 */ /* 0x000fe200080016ff */
[----:B------:R-:W-:-:S03]  /*3620*/  UMOV UR7, 0x140 ;  /* 0x0000014000077882 */ /* 0x000fc60000000000 */
[----:B------:R-:W-:-:S04]  /*3630*/  ULOP3.LUT UR7, UR7, 0xf, UR6, 0xf8, !UPT ;  /* 0x0000000f07077892 */ /* 0x000fc8000f8ef806 */
[----:B------:R-:W-:Y:S01]  /*3640*/  USHF.L.U32 UR7, UR7, 0x14, URZ ;  /* 0x0000001407077899 */ /* 0x000fe200080006ff */
[----:B------:R-:W-:Y:S01]  /*3650*/  UMOV UR6, URZ ;  /* 0x000000ff00067c82 */ /* 0x000fe20008000000 */
[----:B------:R-:W-:-:S07]  /*3660*/  HFMA2 R6, -RZ, RZ, 0, 0 ;  /* 0x00000000ff067431 */ /* 0x000fce00000001ff */
[----:B------:R3:W5:Y:S04]  /*3670*/  @P5 LDG.E.EL R6, desc[UR6][R86.64+0x4] ;  /* 0x0000040656065981 */ /* 0x000768000c2e1900 */
[----:B------:R3:W5:Y:S01]  /*3680*/  @P0 LDG.E.EL R22, desc[UR6][R86.64+0x4] ;  /* 0x0000040656160981 */ /* 0x000762000c2e1900 */
[----:B--2---:R-:W-:-:S05]  /*3690*/  LOP3.LUT R40, R14, 0x1, RZ, 0xc0, !PT ;  /* 0x000000010e287812 */ /* 0x004fca00078ec0ff */
[----:B------:R-:W-:-:S04]  /*36a0*/  IMAD.SHL.U32 R7, R40, 0x8, RZ ;  /* 0x0000000828077824 */ /* 0x000fc800078e00ff */
[----:B----4-:R-:W-:-:S05]  /*36b0*/  IMAD.WIDE.U32 R24, R7, 0x8, R24 ;  /* 0x0000000807187825 */ /* 0x010fca00078e0018 */
        /* <DEDUP_REMOVED lines=8> */
[----:B------:R-:W-:Y:S01]  /*3740*/  MOV R14, R26 ;  /* 0x0000001a000e7202 */ /* 0x000fe20000000f00 */
[----:B------:R-:W-:Y:S01]  /*3750*/  MOV R13, R27 ;  /* 0x0000001b000d7202 */ /* 0x000fe20000000f00 */
[----:B------:R-:W-:Y:S01]  /*3760*/  @P0 LOP3.LUT R17, R17, 0x8, RZ, 0xfc, !PT ;  /* 0x0000000811110812 */ /* 0x000fe200078efcff */
[----:B------:R-:W-:Y:S01]  /*3770*/  MOV R12, 0x37a0 ;  /* 0x000037a0000c7802 */ /* 0x000fe20000000f00 */
[----:B--2---:R3:W-:Y:S06]  /*3780*/  STL.64 [R1+0x78], R24 ;  /* 0x0000781801007387 */ /* 0x0047ec0000100a00 */
[----:B01-3-5:R-:W-:Y:S05]  /*3790*/  CALL.REL.NOINC `($triton_poi_fused_cat_2$__internal_accurate_pow) ;  /* 0x000000c400947944 */ /* 0x02bfea0003c00000 */
[----:B------:R-:W-:Y:S05]  /*37a0*/  BSYNC.RECONVERGENT B0 ;  /* 0x0000000000007941 */ /* 0x000fea0003800200 */
.L_x_48:
[----:B------:R-:W0:-:S15]  /*37b0*/  DADD R42, R26, 10000 ;  /* 0x40c388001a2a7429 */ /* 0x000e1e0000000000 */
[----:B------:R-:W-:-:S04]  /*37c0*/  NOP ;  /* 0x0000000000007918 */ /* 0x000fc80000000000 */
[----:B------:R-:W-:-:S15]  /*37d0*/  NOP ;  /* 0x0000000000007918 */ /* 0x000fde0000000000 */
[----:B------:R-:W-:-:S15]  /*37e0*/  NOP ;  /* 0x0000000000007918 */ /* 0x000fde0000000000 */
[----:B------:R-:W-:-:S15]  /*37f0*/  NOP ;  /* 0x0000000000007918 */ /* 0x000fde0000000000 */
[----:B------:R-:W1:Y:S01]  /*3800*/  F2F.F64.F32 R6, R6 ;  /* 0x0000000600067310 */ /* 0x000e620000201800 */
[----:B0-----:R-:W-:Y:S01]  /*3810*/  LOP3.LUT R0, R43, 0x7ff00000, RZ, 0xc0, !PT ;  /* 0x7ff000002b007812 */ /* 0x001fe200078ec0ff */
[----:B------:R-:W-:Y:S01]  /*3820*/  BSSY.RECONVERGENT B0, `(.L_x_49) ;  /* 0x000000f000007945 */ /* 0x000fe20003800200 */
[----:B------:R-:W-:-:S03]  /*3830*/  MOV R15, R28 ;  /* 0x0000001c000f7202 */ /* 0x000fc60000000f00 */
[----:B------:R-:W-:Y:S02]  /*3840*/  ISETP.NE.AND P6, PT, R0, 0x7ff00000, PT ;  /* 0x7ff000000000780c */ /* 0x000fe40003fc5270 */
[----:B------:R-:W-:-:S11]  /*3850*/  MOV.64 R12, R14 ;  /* 0x0000000e000c7202 */ /* 0x000fd60000010f00 */
[----:B-1----:R-:W-:Y:S05]  /*3860*/  @P6 BRA `(.L_x_50) ;  /* 0x0000000000286947 */ /* 0x002fea0003800000 */
[----:B------:R-:W0:Y:S01]  /*3870*/  DSETP.NAN.AND P0, PT, |R26|, |R26|, PT ;  /* 0x4000001a1a00722a */ /* 0x000e220003f08200 */
[----:B------:R-:W-:Y:S02]  /*3880*/  MOV.64 R12, R42 ;  /* 0x0000002a000c7202 */ /* 0x000fe40000010f00 */
[----:B0-----:R-:W-:Y:S06]  /*3890*/  @P0 BRA `(.L_x_50) ;  /* 0x00000000001c0947 */ /* 0x001fec0003800000 */
[----:B------:R-:W-:Y:S01]  /*38a0*/  LOP3.LUT R0, R27, 0x7fffffff, RZ, 0xc0, !PT ;  /* 0x7fffffff1b007812 */ /* 0x000fe200078ec0ff */
[----:B------:R-:W-:-:S05]  /*38b0*/  ISETP.NE.AND P0, PT, R26, RZ, PT ;  /* 0x000000ff1a00720c */ /* 0x000fca0003f05270 */
[----:B------:R-:W-:-:S13]  /*38c0*/  ISETP.NE.OR P0, PT, R0, 0x7ff00000, P0 ;  /* 0x7ff000000000780c */ /* 0x000fda0000705670 */
[----:B------:R-:W-:Y:S01]  /*38d0*/  @!P0 ISETP.GE.AND P5, PT, R27, RZ, PT ;  /* 0x000000ff1b00820c */ /* 0x000fe20003fa6270 */
[----:B------:R-:W-:-:S04]  /*38e0*/  @!P0 MOV R12, RZ ;  /* 0x000000ff000c8202 */ /* 0x000fc80000000f00 */
[----:B------:R-:W-:Y:S01]  /*38f0*/  @!P0 SEL R13, RZ, 0x7ff00000, !P5 ;  /* 0x7ff00000ff0d8807 */ /* 0x000fe20006800000 */
[----:B------:R-:W-:-:S08]  /*3900*/  @P0 MOV.64 R12, R14 ;  /* 0x0000000e000c0202 */ /* 0x000fd00000010f00 */
.L_x_50:
[----:B------:R-:W-:Y:S05]  /*3910*/  BSYNC.RECONVERGENT B0 ;  /* 0x0000000000007941 */ /* 0x000fea0003800200 */
.L_x_49:
[----:B------:R-:W0:-:S15]  /*3920*/  F2F.F64.F32 R22, R22 ;  /* 0x0000001600167310 */ /* 0x000e1e0000201800 */
[----:B------:R-:W-:-:S04]  /*3930*/  NOP ;  /* 0x0000000000007918 */ /* 0x000fc80000000000 */
[----:B------:R-:W-:-:S15]  /*3940*/  NOP ;  /* 0x0000000000007918 */ /* 0x000fde0000000000 */
[----:B------:R-:W-:-:S15]  /*3950*/  NOP ;  /* 0x0000000000007918 */ /* 0x000fde0000000000 */
[----:B------:R-:W-:-:S15]  /*3960*/  NOP ;  /* 0x0000000000007918 */ /* 0x000fde0000000000 */
[----:B------:R-:W1:Y:S01]  /*3970*/  DSETP.NEU.AND P0, PT, R26, RZ, PT ;  /* 0x000000ff1a00722a */ /* 0x000e620003f0d000 */
[----:B------:R-:W-:Y:S01]  /*3980*/  BSSY.RECONVERGENT B0, `(.L_x_51) ;  /* 0x0000007000007945 */ /* 0x000fe20003800200 */
[----:B-1----:R-:W-:Y:S01]  /*3990*/  FSEL R24, R12, RZ, P0 ;  /* 0x000000ff0c187208 */ /* 0x002fe20000000000 */
[----:B------:R-:W-:Y:S01]  /*39a0*/  FSEL R25, R13, 1.875, P0 ;  /* 0x3ff000000d197808 */ /* 0x000fe20000000000 */
[----:B------:R-:W-:Y:S01]  /*39b0*/  MOV R14, R26 ;  /* 0x0000001a000e7202 */ /* 0x000fe20000000f00 */
[----:B------:R-:W-:Y:S01]  /*39c0*/  MOV R13, R27 ;  /* 0x0000001b000d7202 */ /* 0x000fe20000000f00 */
[----:B0-----:R-:W-:-:S07]  /*39d0*/  MOV R12, 0x39f0 ;  /* 0x000039f0000c7802 */ /* 0x001fce0000000f00 */
[----:B------:R-:W-:Y:S05]  /*39e0*/  CALL.REL.NOINC `($triton_poi_fused_cat_2$__internal_accurate_pow) ;  /* 0x000000c400007944 */ /* 0x000fea0003c00000 */
[----:B------:R-:W-:Y:S05]  /*39f0*/  BSYNC.RECONVERGENT B0 ;  /* 0x0000000000007941 */ /* 0x000fea0003800200 */
.L_x_51:
[----:B------:R-:W-:Y:S01]  /*3a00*/  MOV R15, R28 ;  /* 0x0000001c000f7202 */ /* 0x000fe20000000f00 */
[----:B------:R-:W-:Y:S04]  /*3a10*/  BSSY.RECONVERGENT B0, `(.L_x_52) ;  /* 0x000000d000007945 */ /* 0x000fe80003800200 */
[----:B------:R-:W-:Y:S02]  /*3a20*/  MOV.64 R12, R14 ;  /* 0x0000000e000c7202 */ /* 0x000fe40000010f00 */
[----:B------:R-:W-:Y:S06]  /*3a30*/  @P6 BRA `(.L_x_53) ;  /* 0x0000000000286947 */ /* 0x000fec0003800000 */
        /* <DEDUP_REMOVED lines=10> */
.L_x_53:
[----:B------:R-:W-:Y:S05]  /*3ae0*/  BSYNC.RECONVERGENT B0 ;  /* 0x0000000000007941 */ /* 0x000fea0003800200 */
.L_x_52:
[----:B------:R-:W-:Y:S01]  /*3af0*/  FSEL R15, R13, 1.875, P0 ;  /* 0x3ff000000d0f7808 */ /* 0x000fe20000000000 */
[----:B------:R-:W-:Y:S01]  /*3b00*/  FSEL R14, R12, RZ, P0 ;  /* 0x000000ff0c0e7208 */ /* 0x000fe20000000000 */
[----:B------:R-:W0:Y:S01]  /*3b10*/  MUFU.RCP64H R13, R25 ;  /* 0x00000019000d7308 */ /* 0x000e220000001800 */
[----:B------:R-:W-:Y:S01]  /*3b20*/  MOV R12, 0x1 ;  /* 0x00000001000c7802 */ /* 0x000fe20000000f00 */
        /* <DEDUP_REMOVED lines=40> */
[----:B------:R-:W-:-:S07]  /*3db0*/  MOV R21, 0x3dd0 ;  /* 0x00003dd000157802 */ /* 0x000fce0000000f00 */
[----:B------:R-:W-:Y:S05]  /*3dc0*/  CALL.REL.NOINC `($__internal_0_$__cuda_sm20_div_rn_f64_full) ;  /* 0x000000b400f07944 */ /* 0x000fea0003c00000 */
[----:B------:R-:W-:Y:S01]  /*3dd0*/  MOV R12, R26 ;  /* 0x0000001a000c7202 */ /* 0x000fe20000000f00 */
[----:B------:R-:W-:-:S07]  /*3de0*/  MOV R13, R27 ;  /* 0x0000001b000d7202 */ /* 0x000fce0000000f00 */
.L_x_55:
[----:B------:R-:W-:Y:S05]  /*3df0*/  BSYNC.RECONVERGENT B0 ;  /* 0x0000000000007941 */ /* 0x000fea0003800200 */
.L_x_54:
        /* <DEDUP_REMOVED lines=48> */
.L_x_57:
[----:B------:R-:W-:Y:S05]  /*4100*/  BSYNC.RECONVERGENT B0 ;  /* 0x0000000000007941 */ /* 0x000fea0003800200 */
.L_x_56:
[----:B------:R-:W0:Y:S01]  /*4110*/  DMUL R26, R6, R12 ;  /* 0x0000000c061a7228 */ /* 0x000e220000000000 */
[----:B------:R-:W-:Y:S01]  /*4120*/  BSSY.RECONVERGENT B1, `(.L_x_58) ;  /* 0x0000041000017945 */ /* 0x000fe20003800200 */
[----:B0-----:R-:W-:Y:S01]  /*4130*/  LOP3.LUT R0, R27, 0x7fffffff, RZ, 0xc0, !PT ;  /* 0x7fffffff1b007812 */ /* 0x001fe200078ec0ff */
[----:B------:R-:W-:-:S04]  /*4140*/  ISETP.NE.AND P0, PT, R26, RZ, PT ;  /* 0x000000ff1a00720c */ /* 0x000fc80003f05270 */
[----:B------:R-:W-:-:S15]  /*4150*/  ISETP.EQ.AND P5, PT, R0, 0x7ff00000, PT ;  /* 0x7ff000000000780c */ /* 0x000fde0003fa2270 */
[----:B------:R-:W-:-:S12]  /*4160*/  NOP ;  /* 0x0000000000007918 */ /* 0x000fd80000000000 */
[----:B------:R-:W-:-:S15]  /*4170*/  NOP ;  /* 0x0000000000007918 */ /* 0x000fde0000000000 */
[----:B------:R-:W-:-:S15]  /*4180*/  NOP ;  /* 0x0000000000007918 */ /* 0x000fde0000000000 */
[----:B------:R0:W1:Y:S02]  /*4190*/  DMUL R6, R22, R158 ;  /* 0x0000009e16067228 */ /* 0x0000640000000000 */
[----:B01----:R-:W-:Y:S05]  /*41a0*/  @!P0 BRA P5, `(.L_x_59) ;  /* 0x0000000000d48947 */ /* 0x003fea0002800000 */
        /* <DEDUP_REMOVED lines=46> */
.L_x_62:
[----:B------:R0:W5:Y:S01]  /*4490*/  LDL R0, [R1] ;  /* 0x0000000001007983 */ /* 0x0001620000100800 */
[----:B------:R-:W-:Y:S01]  /*44a0*/  MOV R72, R22 ;  /* 0x0000001600487202 */ /* 0x000fe20000000f00 */
[----:B------:R-:W-:-:S07]  /*44b0*/  MOV R73, R23 ;  /* 0x0000001700497202 */ /* 0x000fce0000000f00 */
.L_x_61:
[----:B------:R-:W-:Y:S05]  /*44c0*/  BSYNC.RECONVERGENT B2 ;  /* 0x0000000000027941 */ /* 0x000fea0003800200 */
.L_x_60:
[----:B-----5:R-:W-:-:S05]  /*44d0*/  IADD3 R0, PT, PT, R0, 0x1, RZ ;  /* 0x0000000100007810 */ /* 0x020fca0007ffe0ff */
[----:B------:R1:W-:Y:S01]  /*44e0*/  STL [R1+0x9c], R0 ;  /* 0x00009c0001007387 */ /* 0x0003e20000100800 */
[----:B------:R-:W-:Y:S05]  /*44f0*/  BRA `(.L_x_63) ;  /* 0x00000000000c7947 */ /* 0x000fea0003800000 */
.L_x_59:
[----:B------:R-:W-:Y:S01]  /*4500*/  MOV R0, 0x1 ;  /* 0x0000000100007802 */ /* 0x000fe20000000f00 */
[----:B------:R0:W1:Y:S04]  /*4510*/  DMUL R72, RZ, R26 ;  /* 0x0000001aff487228 */ /* 0x0000680000000000 */
[----:B-1----:R0:W-:Y:S02]  /*4520*/  STL [R1+0x9c], R0 ;  /* 0x00009c0001007387 */ /* 0x0021e40000100800 */
.L_x_63:
[----:B------:R-:W-:Y:S05]  /*4530*/  BSYNC.RECONVERGENT B1 ;  /* 0x0000000000017941 */ /* 0x000fea0003800200 */
.L_x_58:
        /* <DEDUP_REMOVED lines=63> */
.L_x_68:
[----:B------:R0:W5:Y:S01]  /*4930*/  LDL R0, [R1] ;  /* 0x0000000001007983 */ /* 0x0001620000100800 */
[----:B------:R-:W-:Y:S01]  /*4940*/  MOV R70, R22 ;  /* 0x0000001600467202 */ /* 0x000fe20000000f00 */
[----:B------:R-:W-:-:S07]  /*4950*/  MOV R71, R23 ;  /* 0x0000001700477202 */ /* 0x000fce0000000f00 */
.L_x_67:
[----:B------:R-:W-:Y:S05]  /*4960*/  BSYNC.RECONVERGENT B2 ;  /* 0x0000000000027941 */ /* 0x000fea0003800200 */
.L_x_66:
[----:B-----5:R-:W-:-:S05]  /*4970*/  IADD3 R0, PT, PT, R0, 0x1, RZ ;  /* 0x0000000100007810 */ /* 0x020fca0007ffe0ff */
[----:B------:R2:W-:Y:S01]  /*4980*/  STL [R1+0x98], R0 ;  /* 0x0000980001007387 */ /* 0x0005e20000100800 */
[----:B------:R-:W-:Y:S05]  /*4990*/  BRA `(.L_x_69) ;  /* 0x00000000000c7947 */ /* 0x000fea0003800000 */
.L_x_65:
[----:B------:R-:W-:Y:S01]  /*49a0*/  HFMA2 R0, -RZ, RZ, 0, 5.9604644775390625e-08 ;  /* 0x00000001ff007431 */ /* 0x000fe200000001ff */
[----:B------:R1:W2:Y:S04]  /*49b0*/  DMUL R70, RZ, R6 ;  /* 0x00000006ff467228 */ /* 0x0002a80000000000 */
[----:B--2---:R1:W-:Y:S02]  /*49c0*/  STL [R1+0x98], R0 ;  /* 0x0000980001007387 */ /* 0x0043e40000100800 */
.L_x_69:
[----:B------:R-:W-:Y:S05]  /*49d0*/  BSYNC.RECONVERGENT B1 ;  /* 0x0000000000017941 */ /* 0x000fea0003800200 */
.L_x_64:
[----:B-12---:R-:W2:Y:S01]  /*49e0*/  LDL R0, [R1+0x98] ;  /* 0x0000980001007983 */ /* 0x006ea20000100800 */
[----:B------:R-:W1:Y:S01]  /*49f0*/  LDC.64 R6, c[0x4][0x18] ;  /* 0x01000600ff067b82 */ /* 0x000e620000000a00 */
[----:B------:R-:W-:Y:S01]  /*4a00*/  ISETP.LT.U32.AND P0, PT, R11, 0x15, P3 ;  /* 0x000000150b00780c */ /* 0x000fe20001f01070 */
[----:B------:R-:W-:Y:S01]  /*4a10*/  UMOV UR6, 0xf0 ;  /* 0x000000f000067882 */ /* 0x000fe20000000000 */
[----:B------:R-:W-:Y:S01]  /*4a20*/  LOP3.LUT R17, R17, 0xfffffffd, RZ, 0xc0, !PT ;  /* 0xfffffffd11117812 */ /* 0x000fe200078ec0ff */
[----:B------:R-:W-:Y:S01]  /*4a30*/  USHF.R.U32 UR6, UR6, 0x4, URZ ;  /* 0x0000000406067899 */ /* 0x000fe200080016ff */
[----:B------:R-:W-:-:S03]  /*4a40*/  UMOV UR7, 0x140 ;  /* 0x0000014000077882 */ /* 0x000fc60000000000 */
[----:B------:R-:W-:-:S04]  /*4a50*/  ULOP3.LUT UR7, UR7, 0xf, UR6, 0xf8, !UPT ;  /* 0x0000000f07077892 */ /* 0x000fc8000f8ef806 */
[----:B------:R-:W-:Y:S01]  /*4a60*/  USHF.L.U32 UR7, UR7, 0x14, URZ ;  /* 0x0000001407077899 */ /* 0x000fe200080006ff */
[----:B------:R-:W-:Y:S01]  /*4a70*/  UMOV UR6, URZ ;  /* 0x000000ff00067c82 */ /* 0x000fe20008000000 */
[----:B------:R-:W3:Y:S01]  /*4a80*/  DMUL R22, RZ, R12 ;  /* 0x0000000cff167228 */ /* 0x000ee20000000000 */
[----:B--2---:R-:W-:Y:S01]  /*4a90*/  LOP3.LUT R42, R0, 0x1, RZ, 0xc0, !PT ;  /* 0x00000001002a7812 */ /* 0x004fe200078ec0ff */
[----:B------:R-:W-:Y:S01]  /*4aa0*/  HFMA2 R0, -RZ, RZ, 0, 0 ;  /* 0x00000000ff007431 */ /* 0x000fe200000001ff */
[----:B------:R-:W-:-:S03]  /*4ab0*/  @P0 LOP3.LUT R17, R17, 0x2, RZ, 0xfc, !PT ;  /* 0x0000000211110812 */ /* 0x000fc600078efcff */
[----:B0-----:R-:W-:Y:S02]  /*4ac0*/  IMAD.SHL.U32 R15, R42, 0x8, RZ ;  /* 0x000000082a0f7824 */ /* 0x001fe400078e00ff */
[----:B------:R-:W2:Y:S02]  /*4ad0*/  @P0 LDG.E.EL R0, desc[UR6][R86.64+0x4] ;  /* 0x0000040656000981 */ /* 0x000ea4000c2e1900 */
[----:B-1----:R-:W-:-:S05]  /*4ae0*/  IMAD.WIDE.U32 R6, R15, 0x8, R6 ;  /* 0x000000080f067825 */ /* 0x002fca00078e0006 */
[----:B------:R0:W5:Y:S04]  /*4af0*/  LDG.E.64.CONSTANT R162, desc[UR8][R6.64+0x8] ;  /* 0x0000080806a27981 */ /* 0x000168000c1e9b00 */
[----:B------:R0:W5:Y:S04]  /*4b00*/  LDG.E.64.CONSTANT R112, desc[UR8][R6.64+0x10] ;  /* 0x0000100806707981 */ /* 0x000168000c1e9b00 */
[----:B------:R0:W5:Y:S04]  /*4b10*/  LDG.E.64.CONSTANT R110, desc[UR8][R6.64+0x18] ;  /* 0x00001808066e7981 */ /* 0x000168000c1e9b00 */
[----:B------:R0:W5:Y:S04]  /*4b20*/  LDG.E.64.CONSTANT R204, desc[UR8][R6.64+0x20] ;  /* 0x0000200806cc7981 */ /* 0x000168000c1e9b00 */
[----:B------:R0:W5:Y:S04]  /*4b30*/  LDG.E.64.CONSTANT R230, desc[UR8][R6.64+0x28] ;  /* 0x0000280806e67981 */ /* 0x000168000c1e9b00 */
[----:B------:R-:W4:Y:S01]  /*4b40*/  LDG.E.64.CONSTANT R6, desc[UR8][R6.64+0x30] ;  /* 0x0000300806067981 */ /* 0x000f22000c1e9b00 */
[----:B---3--:R-:W-:Y:S01]  /*4b50*/  LOP3.LUT R14, R23, 0x7fffffff, RZ, 0xc0, !PT ;  /* 0x7fffffff170e7812 */ /* 0x008fe200078ec0ff */
[----:B------:R-:W-:-:S05]  /*4b60*/  ISETP.NE.AND P0, PT, R22, RZ, PT ;  /* 0x000000ff1600720c */ /* 0x000fca0003f05270 */
[----:B------:R-:W-:Y:S01]  /*4b70*/  ISETP.EQ.AND P0, PT, R14, 0x7ff00000, !P0 ;  /* 0x7ff000000e00780c */ /* 0x000fe20004702270 */
[----:B------:R-:W-:-:S15]  /*4b80*/  BSSY.RECONVERGENT B1, `(.L_x_70) ;  /* 0x0000015000017945 */ /* 0x000fde0003800200 */
[----:B------:R-:W-:-:S06]  /*4b90*/  NOP ;  /* 0x0000000000007918 */ /* 0x000fcc0000000000 */
        /* <DEDUP_REMOVED lines=11> */
[----:B----4-:R0:W-:Y:S01]  /*4c50*/  STL.64 [R1+0x40], R6 ;  /* 0x0000400601007387 */ /* 0x0101e20000100a00 */
[----:B-12---:R-:W-:Y:S05]  /*4c60*/  @P0 BRA `(.L_x_71) ;  /* 0x0000000000180947 */ /* 0x006fea0003800000 */
[----:B------:R-:W-:Y:S01]  /*4c70*/  MOV R25, R22 ;  /* 0x0000001600197202 */ /* 0x000fe20000000f00 */
[----:B------:R-:W-:Y:S01]  /*4c80*/  MOV R24, R23 ;  /* 0x0000001700187202 */ /* 0x000fe20000000f00 */
[----:B------:R-:W-:Y:S01]  /*4c90*/  MOV R23, R84 ;  /* 0x0000005400177202 */ /* 0x000fe20000000f00 */
[----:B------:R-:W-:Y:S01]  /*4ca0*/  MOV R22, R85 ;  /* 0x0000005500167202 */ /* 0x000fe20000000f00 */
[----:B------:R-:W-:-:S07]  /*4cb0*/  MOV R21, 0x4cd0 ;  /* 0x00004cd000157802 */ /* 0x000fce0000000f00 */
[----:B0----5:R-:W-:Y:S05]  /*4cc0*/  CALL.REL.NOINC `($triton_poi_fused_cat_2$__internal_trig_reduction_slowpathd) ;  /* 0x000000cc00987944 */ /* 0x021fea0003c00000 */
.L_x_71:
[----:B------:R-:W-:Y:S05]  /*4cd0*/  BSYNC.RECONVERGENT B1 ;  /* 0x0000000000017941 */ /* 0x000fea0003800200 */
.L_x_70:
        /* <DEDUP_REMOVED lines=23> */
[----:B------:R-:W0:-:S15]  /*4e50*/  I2F.F64 R68, R7 ;  /* 0x0000000700447312 */ /* 0x000e1e0000201c00 */
        /* <DEDUP_REMOVED lines=16> */
[----:B0-----:R2:W3:Y:S02]  /*4f60*/  DFMA R68, -R68, UR6, R22 ;  /* 0x0000000644447c2b */ /* 0x0014e40008000116 */
[----:B--23--:R-:W-:Y:S05]  /*4f70*/  @!P0 BRA `(.L_x_74) ;  /* 0x0000000000388947 */ /* 0x00cfea0003800000 */
        /* <DEDUP_REMOVED lines=8> */
.L_x_75:
[----:B------:R2:W5:Y:S01]  /*5000*/  LDL R7, [R1] ;  /* 0x0000000001077983 */ /* 0x0005620000100800 */
[----:B------:R-:W-:Y:S01]  /*5010*/  MOV R68, R22 ;  /* 0x0000001600447202 */ /* 0x000fe20000000f00 */
[----:B------:R-:W-:Y:S01]  /*5020*/  MOV R69, R23 ;  /* 0x0000001700457202 */ /* 0x000fe20000000f00 */
[----:B------:R-:W-:Y:S06]  /*5030*/  BRA `(.L_x_74) ;  /* 0x0000000000087947 */ /* 0x000fec0003800000 */
.L_x_73:
[----:B0-----:R-:W-:Y:S01]  /*5040*/  HFMA2 R7, -RZ, RZ, 0, 0 ;  /* 0x00000000ff077431 */ /* 0x001fe200000001ff */
[----:B------:R0:W1:Y:S06]  /*5050*/  DMUL R68, RZ, R14 ;  /* 0x0000000eff447228 */ /* 0x00006c0000000000 */
.L_x_74:
[----:B------:R-:W-:Y:S05]  /*5060*/  BSYNC.RECONVERGENT B1 ;  /* 0x0000000000017941 */ /* 0x000fea0003800200 */
.L_x_72:
        /* <DEDUP_REMOVED lines=11> */
[----:B0-----:R-:W-:Y:S01]  /*5120*/  IMAD.SHL.U32 R15, R43, 0x8, RZ ;  /* 0x000000082b0f7824 */ /* 0x001fe200078e00ff */
[----:B------:R-:W-:-:S04]  /*5130*/  MOV R21, RZ ;  /* 0x000000ff00157202 */ /* 0x000fc80000000f00 */
[----:B------:R-:W4:Y:S01]  /*5140*/  @P0 LDG.E.EL R0, desc[UR6][R86.64+0x4] ;  /* 0x0000040656000981 */ /* 0x000f22000c2e1900 */
[----:B------:R-:W-:Y:S01]  /*5150*/  @P0 LOP3.LUT R16, R16, 0x80000000, RZ, 0xfc, !PT ;  /* 0x8000000010100812 */ /* 0x000fe200078efcff */
[----:B---3--:R-:W-:Y:S01]  /*5160*/  IMAD.WIDE.U32 R22, R15, 0x8, R22 ;  /* 0x000000080f167825 */ /* 0x008fe200078e0016 */
[----:B------:R-:W-:-:S04]  /*5170*/  ISETP.LT.U32.AND P0, PT, R11, 0x15, P2 ;  /* 0x000000150b00780c */ /* 0x000fc80001701070 */
        /* <DEDUP_REMOVED lines=9> */
[----:B------:R-:W-:Y:S01]  /*5210*/  BSSY.RECONVERGENT B1, `(.L_x_76) ;  /* 0x0000048000017945 */ /* 0x000fe20003800200 */
[----:B------:R-:W-:Y:S01]  /*5220*/  MOV R6, RZ ;  /* 0x000000ff00067202 */ /* 0x000fe20000000f00 */
        /* <DEDUP_REMOVED lines=19> */
[----:B0-2---:R-:W-:Y:S05]  /*5360*/  @!P5 BRA P0, `(.L_x_77) ;  /* 0x0000000000c4d947 */ /* 0x005fea0000000000 */
[----:B------:R-:W-:Y:S01]  /*5370*/  UMOV.64 UR6, 0x3fe45f306dc9c883 ;  /* 0x306dc9c883067482 */ /* 0x000fe200083fe45f */
[----:B------:R-:W-:-:S15]  /*5380*/  DSETP.GE.AND P0, PT, |R26|, 2.14748364800000000000e+09, PT ;  /* 0x41e000001a00742a */ /* 0x000fde0003f06200 */
[----:B------:R-:W-:-:S04]  /*5390*/  NOP ;  /* 0x0000000000007918 */ /* 0x000fc80000000000 */
        /* <DEDUP_REMOVED lines=32> */
[----:B0-----:R3:W4:Y:S02]  /*55a0*/  DFMA R66, -R66, UR6, R24 ;  /* 0x0000000642427c2b */ /* 0x0017240008000118 */
[----:B---34-:R-:W-:Y:S05]  /*55b0*/  @!P0 BRA `(.L_x_78) ;  /* 0x0000000000348947 */ /* 0x018fea0003800000 */
[----:B------:R-:W-:Y:S01]  /*55c0*/  BSSY.RECONVERGENT B2, `(.L_x_79) ;  /* 0x0000007000027945 */ /* 0x000fe20003800200 */
[----:B------:R-:W-:Y:S01]  /*55d0*/  MOV R25, R26 ;  /* 0x0000001a00197202 */ /* 0x000fe20000000f00 */
[----:B------:R-:W-:Y:S01]  /*55e0*/  MOV R24, R27 ;  /* 0x0000001b00187202 */ /* 0x000fe20000000f00 */
[----:B------:R-:W-:Y:S01]  /*55f0*/  MOV R23, R84 ;  /* 0x0000005400177202 */ /* 0x000fe20000000f00 */
[----:B------:R-:W-:Y:S01]  /*5600*/  MOV R22, R85 ;  /* 0x0000005500167202 */ /* 0x000fe20000000f00 */
[----:B------:R-:W-:-:S07]  /*5610*/  MOV R21, 0x5630 ;  /* 0x0000563000157802 */ /* 0x000fce0000000f00 */
[----:B-1---5:R-:W-:Y:S05]  /*5620*/  CALL.REL.NOINC `($triton_poi_fused_cat_2$__internal_trig_reduction_slowpathd) ;  /* 0x000000c400407944 */ /* 0x022fea0003c00000 */
[----:B------:R-:W-:Y:S05]  /*5630*/  BSYNC.RECONVERGENT B2 ;  /* 0x0000000000027941 */ /* 0x000fea0003800200 */
.L_x_79:
[----:B------:R3:W5:Y:S01]  /*5640*/  LDL R6, [R1] ;  /* 0x0000000001067983 */ /* 0x0007620000100800 */
[----:B------:R-:W-:Y:S01]  /*5650*/  MOV R66, R22 ;  /* 0x0000001600427202 */ /* 0x000fe20000000f00 */
[----:B------:R-:W-:Y:S01]  /*5660*/  MOV R67, R23 ;  /* 0x0000001700437202 */ /* 0x000fe20000000f00 */
[----:B------:R-:W-:Y:S06]  /*5670*/  BRA `(.L_x_78) ;  /* 0x0000000000047947 */ /* 0x000fec0003800000 */
.L_x_77:
[----:B------:R0:W2:Y:S02]  /*5680*/  DMUL R66, RZ, R26 ;  /* 0x0000001aff427228 */ /* 0x0000a40000000000 */
.L_x_78:
[----:B------:R-:W-:Y:S05]  /*5690*/  BSYNC.RECONVERGENT B1 ;  /* 0x0000000000017941 */ /* 0x000fea0003800200 */
.L_x_76:
        /* <DEDUP_REMOVED lines=9> */
[----:B---3--:R-:W3:Y:S01]  /*5730*/  LDG.E.64.CONSTANT R22, desc[UR8][R22.64+0x30] ;  /* 0x0000300816167981 */ /* 0x008ee2000c1e9b00 */
[----:B------:R-:W-:Y:S01]  /*5740*/  LOP3.LUT R0, R15, 0x7fffffff, RZ, 0xc0, !PT ;  /* 0x7fffffff0f007812 */ /* 0x000fe200078ec0ff */
[----:B------:R-:W-:Y:S01]  /*5750*/  BSSY.RECONVERGENT B1, `(.L_x_80) ;  /* 0x0000038000017945 */ /* 0x000fe20003800200 */
[----:B------:R-:W-:-:S03]  /*5760*/  ISETP.NE.AND P5, PT, R14, RZ, PT ;  /* 0x000000ff0e00720c */ /* 0x000fc60003fa5270 */
[----:B------:R-:W-:Y:S01]  /*5770*/  ISETP.EQ.AND P0, PT, R0, 0x7ff00000, PT ;  /* 0x7ff000000000780c */ /* 0x000fe20003f02270 */
[----:B---3--:R4:W-:-:S12]  /*5780*/  STL.64 [R1+0x58], R22 ;  /* 0x0000581601007387 */ /* 0x0089d80000100a00 */
[----:B------:R-:W-:Y:S05]  /*5790*/  @!P5 BRA P0, `(.L_x_81) ;  /* 0x0000000000c4d947 */ /* 0x000fea0000000000 */
[----:B------:R-:W-:Y:S01]  /*57a0*/  UMOV.64 UR6, 0x3fe45f306dc9c883 ;  /* 0x306dc9c883067482 */ /* 0x000fe200083fe45f */
[----:B------:R-:W-:-:S15]  /*57b0*/  DSETP.GE.AND P0, PT, |R14|, 2.14748364800000000000e+09, PT ;  /* 0x41e000000e00742a */ /* 0x000fde0003f06200 */
[----:B------:R-:W-:-:S04]  /*57c0*/  NOP ;  /* 0x0000000000007918 */ /* 0x000fc80000000000 */
[----:B------:R-:W-:-:S15]  /*57d0*/  NOP ;  /* 0x0000000000007918 */ /* 0x000fde0000000000 */
[----:B------:R-:W-:-:S15]  /*57e0*/  NOP ;  /* 0x0000000000007918 */ /* 0x000fde0000000000 */
[----:B------:R-:W-:-:S15]  /*57f0*/  NOP ;  /* 0x0000000000007918 */ /* 0x000fde0000000000 */
[----:B----4-:R-:W3:Y:S01]  /*5800*/  DMUL R22, R14, UR6 ;  /* 0x000000060e167c28 */ /* 0x010ee20008000000 */
[----:B------:R-:W-:-:S15]  /*5810*/  UMOV.64 UR6, 0x3ff921fb54442d18 ;  /* 0xfb54442d18067482 */ /* 0x000fde00083ff921 */
[----:B------:R-:W-:-:S03]  /*5820*/  NOP ;  /* 0x0000000000007918 */ /* 0x000fc60000000000 */
[----:B------:R-:W-:-:S15]  /*5830*/  NOP ;  /* 0x0000000000007918 */ /* 0x000fde0000000000 */
[----:B------:R-:W-:-:S15]  /*5840*/  NOP ;  /* 0x0000000000007918 */ /* 0x000fde0000000000 */
[----:B------:R-:W-:-:S15]  /*5850*/  NOP ;  /* 0x0000000000007918 */ /* 0x000fde0000000000 */
[----:B---3--:R-:W3:Y:S02]  /*5860*/  F2I.F64 R0, R22 ;  /* 0x0000001600007311 */ /* 0x008ee40000301100 */
[----:B---3--:R3:W-:-:S15]  /*5870*/  STL [R1], R0 ;  /* 0x0000000001007387 */ /* 0x0087de0000100800 */
        /* <DEDUP_REMOVED lines=22> */
[----:B---34-:R-:W-:Y:S05]  /*59e0*/  @!P0 BRA `(.L_x_82) ;  /* 0x0000000000388947 */ /* 0x018fea0003800000 */
[----:B------:R-:W-:Y:S01]  /*59f0*/  BSSY.RECONVERGENT B2, `(.L_x_83) ;  /* 0x0000007000027945 */ /* 0x000fe20003800200 */
[----:B------:R-:W-:Y:S01]  /*5a00*/  MOV R25, R14 ;  /* 0x0000000e00197202 */ /* 0x000fe20000000f00 */
[----:B------:R-:W-:Y:S01]  /*5a10*/  MOV R24, R15 ;  /* 0x0000000f00187202 */ /* 0x000fe20000000f00 */
[----:B------:R-:W-:Y:S01]  /*5a20*/  MOV R23, R84 ;  /* 0x0000005400177202 */ /* 0x000fe20000000f00 */
[----:B------:R-:W-:Y:S01]  /*5a30*/  MOV R22, R85 ;  /* 0x0000005500167202 */ /* 0x000fe20000000f00 */
[----:B------:R-:W-:-:S07]  /*5a40*/  MOV R21, 0x5a60 ;  /* 0x00005a6000157802 */ /* 0x000fce0000000f00 */
[----:B012--5:R-:W-:Y:S05]  /*5a50*/  CALL.REL.NOINC `($triton_poi_fused_cat_2$__internal_trig_reduction_slowpathd) ;  /* 0x000000c000347944 */ /* 0x027fea0003c00000 */
[----:B------:R-:W-:Y:S05]  /*5a60*/  BSYNC.RECONVERGENT B2 ;  /* 0x0000000000027941 */ /* 0x000fea0003800200 */
.L_x_83:
[----:B------:R0:W5:Y:S01]  /*5a70*/  LDL R0, [R1] ;  /* 0x0000000001007983 */ /* 0x0001620000100800 */
[----:B------:R-:W-:Y:S01]  /*5a80*/  MOV R64, R22 ;  /* 0x0000001600407202 */ /* 0x000fe20000000f00 */
[----:B------:R-:W-:Y:S01]  /*5a90*/  MOV R65, R23 ;  /* 0x0000001700417202 */ /* 0x000fe20000000f00 */
[----:B------:R-:W-:Y:S06]  /*5aa0*/  BRA `(.L_x_82) ;  /* 0x0000000000087947 */ /* 0x000fec0003800000 */
.L_x_81:
[----:B------:R-:W-:Y:S01]  /*5ab0*/  HFMA2 R0, -RZ, RZ, 0, 0 ;  /* 0x00000000ff007431 */ /* 0x000fe200000001ff */
[----:B------:R3:W0:Y:S06]  /*5ac0*/  DMUL R64, RZ, R14 ;  /* 0x0000000eff407228 */ /* 0x00062c0000000000 */
.L_x_82:
[----:B------:R-:W-:Y:S05]  /*5ad0*/  BSYNC.RECONVERGENT B1 ;  /* 0x0000000000017941 */ /* 0x000fea0003800200 */
.L_x_80:
[----:B------:R-:W-:Y:S01]  /*5ae0*/  ISETP.GT.AND P0, PT, R19, 0x2, !P1 ;  /* 0x000000021300780c */ /* 0x000fe20004f04270 */
[----:B------:R-:W-:Y:S01]  /*5af0*/  UMOV UR6, 0xf0 ;  /* 0x000000f000067882 */ /* 0x000fe20000000000 */
[----:B------:R-:W-:Y:S01]  /*5b00*/  CS2R R24, SRZ ;  /* 0x0000000000187805 */ /* 0x000fe2000001ff00 */
[----:B------:R-:W-:Y:S01]  /*5b10*/  USHF.R.U32 UR6, UR6, 0x4, URZ ;  /* 0x0000000406067899 */ /* 0x000fe200080016ff */
[----:B------:R-:W-:-:S03]  /*5b20*/  UMOV UR7, 0x140 ;  /* 0x0000014000077882 */ /* 0x000fc60000000000 */
[----:B------:R-:W-:-:S04]  /*5b30*/  ULOP3.LUT UR7, UR7, 0xf, UR6, 0xf8, !UPT ;  /* 0x0000000f07077892 */ /* 0x000fc8000f8ef806 */
[----:B------:R-:W-:Y:S01]  /*5b40*/  USHF.L.U32 UR7, UR7, 0x14, URZ ;  /* 0x0000001407077899 */ /* 0x000fe200080006ff */
[----:B------:R-:W-:Y:S01]  /*5b50*/  UMOV UR6, URZ ;  /* 0x000000ff00067c82 */ /* 0x000fe20008000000 */
[----:B------:R-:W-:Y:S01]  /*5b60*/  LOP3.LUT R16, R16, 0xdfffffff, RZ, 0xc0, !PT ;  /* 0xdfffffff10107812 */ /* 0x000fe200078ec0ff */
[----:B---3--:R-:W3:Y:S03]  /*5b70*/  LDC.64 R14, c[0x4][0x18] ;  /* 0x01000600ff0e7b82 */ /* 0x008ee60000000a00 */
[----:B------:R-:W-:-:S03]  /*5b80*/  @P0 LOP3.LUT R16, R16, 0x20000000, RZ, 0xfc, !PT ;  /* 0x2000000010100812 */ /* 0x000fc600078efcff */
[----:B----4-:R-:W4:Y:S01]  /*5b90*/  @P0 LDG.E.EL R24, desc[UR6][R86.64+0x4] ;  /* 0x0000040656180981 */ /* 0x010f22000c2e1900 */
[----:B------:R-:W-:Y:S01]  /*5ba0*/  ISETP.GT.AND P0, PT, R18, 0x2, !P1 ;  /* 0x000000021200780c */ /* 0x000fe20004f04270 */
[----:B------:R-:W-:-:S12]  /*5bb0*/  LOP3.LUT R16, R16, 0xbfffffff, RZ, 0xc0, !PT ;  /* 0xbfffffff10107812 */ /* 0x000fd800078ec0ff */
[----:B------:R-:W-:Y:S01]  /*5bc0*/  @P0 LOP3.LUT R16, R16, 0x40000000, RZ, 0xfc, !PT ;  /* 0x4000000010100812 */ /* 0x000fe200078efcff */
[----:B--2---:R-:W2:Y:S01]  /*5bd0*/  @P0 LDG.E.EL R25, desc[UR6][R86.64+0x4] ;  /* 0x0000040656190981 */ /* 0x004ea2000c2e1900 */
[----:B-----5:R-:W-:Y:S01]  /*5be0*/  LOP3.LUT P0, R21, R0, 0x1, RZ, 0xc0, !PT ;  /* 0x0000000100157812 */ /* 0x020fe2000780c0ff */
[----:B------:R-:W-:Y:S01]  /*5bf0*/  ISETP.NE.AND P5, PT, R35, RZ, PT ;  /* 0x000000ff2300720c */ /* 0x000fe20003fa5270 */
[----:B------:R-:W-:-:S03]  /*5c00*/  LOP3.LUT R16, R16, 0xffffffdf, RZ, 0xc0, !PT ;  /* 0xffffffdf10107812 */ /* 0x000fc600078ec0ff */
[----:B------:R-:W-:-:S04]  /*5c10*/  IMAD.SHL.U32 R21, R21, 0x8, RZ ;  /* 0x0000000815157824 */ /* 0x000fc800078e00ff */
[----:B---3--:R-:W-:Y:S01]  /*5c20*/  IMAD.WIDE.U32 R14, R21, 0x8, R14 ;  /* 0x00000008150e7825 */ /* 0x008fe200078e000e */
[----:B------:R-:W-:-:S03]  /*5c30*/  ISETP.NE.AND P6, PT, R36, RZ, PT ;  /* 0x000000ff2400720c */ /* 0x000fc60003fc5270 */
[----:B------:R-:W-:Y:S01]  /*5c40*/  @P0 LOP3.LUT R16, R16, 0x20, RZ, 0xfc, !PT ;  /* 0x0000002010100812 */ /* 0x000fe200078efcff */
        /* <DEDUP_REMOVED lines=8> */
[----:B------:R-:W-:-:S02]  /*5cd0*/  ISETP.NE.AND P0, PT, R37, RZ, PT ;  /* 0x000000ff2500720c */ /* 0x000fc40003f05270 */
[----:B------:R-:W-:Y:S01]  /*5ce0*/  @P5 LOP3.LUT R16, R16, 0x8000, RZ, 0xfc, !PT ;  /* 0x0000800010105812 */ /* 0x000fe200078efcff */
[----:B------:R-:W-:-:S03]  /*5cf0*/  ISETP.NE.AND P5, PT, R38, RZ, PT ;  /* 0x000000ff2600720c */ /* 0x000fc60003fa5270 */
[----:B------:R-:W-:-:S04]  /*5d00*/  LOP3.LUT R16, R16, 0xffffbfff, RZ, 0xc0, !PT ;  /* 0xffffbfff10107812 */ /* 0x000fc800078ec0ff */
        /* <DEDUP_REMOVED lines=21> */
[----:B------:R-:W-:-:S04]  /*5e60*/  @P0 LOP3.LUT R16, R16, 0x80, RZ, 0xfc, !PT ;  /* 0x0000008010100812 */ /* 0x000fc800078efcff */
[----:B------:R-:W-:-:S04]  /*5e70*/  LOP3.LUT R16, R16, 0xffffffbf, RZ, 0xc0, !PT ;  /* 0xffffffbf10107812 */ /* 0x000fc800078ec0ff */
[----:B------:R-:W-:-:S04]  /*5e80*/  @P5 LOP3.LUT R16, R16, 0x40, RZ, 0xfc, !PT ;  /* 0x0000004010105812 */ /* 0x000fc800078efcff */
[----:B------:R-:W-:-:S04]  /*5e90*/  LOP3.LUT R16, R16, 0xfffeffff, RZ, 0xc0, !PT ;  /* 0xfffeffff10107812 */ /* 0x000fc800078ec0ff */
        /* <DEDUP_REMOVED lines=14> */
[----:B------:R-:W2:-:S15]  /*5f80*/  F2F.F64.F32 R22, R25 ;  /* 0x0000001900167310 */ /* 0x000e9e0000201800 */
[----:B------:R-:W-:-:S04]  /*5f90*/  NOP ;  /* 0x0000000000007918 */ /* 0x000fc80000000000 */
[----:B------:R-:W-:-:S15]  /*5fa0*/  NOP ;  /* 0x0000000000007918 */ /* 0x000fde0000000000 */
[----:B------:R-:W-:-:S15]  /*5fb0*/  NOP ;  /* 0x0000000000007918 */ /* 0x000fde0000000000 */
[----:B------:R-:W-:-:S15]  /*5fc0*/  NOP ;  /* 0x0000000000007918 */ /* 0x000fde0000000000 */
[----:B--2---:R3:W2:Y:S02]  /*5fd0*/  DMUL R158, R22, R158 ;  /* 0x0000009e169e7228 */ /* 0x0046a40000000000 */
        /* <DEDUP_REMOVED lines=47> */
.L_x_88:
[----:B------:R2:W5:Y:S01]  /*62d0*/  LDL R252, [R1] ;  /* 0x0000000001fc7983 */ /* 0x0005620000100800 */
[----:B------:R-:W-:Y:S01]  /*62e0*/  MOV R62, R22 ;  /* 0x00000016003e7202 */ /* 0x000fe20000000f00 */
[----:B------:R-:W-:-:S07]  /*62f0*/  MOV R63, R23 ;  /* 0x00000017003f7202 */ /* 0x000fce0000000f00 */
.L_x_87:
[----:B------:R-:W-:Y:S05]  /*6300*/  BSYNC.RECONVERGENT B2 ;  /* 0x0000000000027941 */ /* 0x000fea0003800200 */
.L_x_86:
[----:B-----5:R-:W-:Y:S01]  /*6310*/  IADD3 R252, PT, PT, R252, 0x1, RZ ;  /* 0x00000001fcfc7810 */ /* 0x020fe20007ffe0ff */
[----:B------:R-:W-:Y:S06]  /*6320*/  BRA `(.L_x_89) ;  /* 0x0000000000087947 */ /* 0x000fec0003800000 */
.L_x_85:
[----:B------:R2:W3:Y:S02]  /*6330*/  DMUL R62, RZ, R12 ;  /* 0x0000000cff3e7228 */ /* 0x0004e40000000000 */
[----:B--23--:R-:W-:-:S07]  /*6340*/  MOV R252, 0x1 ;  /* 0x0000000100fc7802 */ /* 0x00cfce0000000f00 */
.L_x_89:
[----:B------:R-:W-:Y:S05]  /*6350*/  BSYNC.RECONVERGENT B1 ;  /* 0x0000000000017941 */ /* 0x000fea0003800200 */
.L_x_84:
[----:B------:R-:W3:Y:S01]  /*6360*/  LDC.64 R12, c[0x4][0x18] ;  /* 0x01000600ff0c7b82 */ /* 0x000ee20000000a00 */
[----:B------:R-:W-:Y:S02]  /*6370*/  LOP3.LUT P5, R15, R252, 0x1, RZ, 0xc0, !PT ;  /* 0x00000001fc0f7812 */ /* 0x000fe400078ac0ff */
[----:B------:R-:W-:Y:S02]  /*6380*/  LOP3.LUT R17, R17, 0xffffbfff, RZ, 0xc0, !PT ;  /* 0xffffbfff11117812 */ /* 0x000fe400078ec0ff */
[C---:B------:R-:W-:Y:S01]  /*6390*/  LOP3.LUT P0, RZ, R16.reuse, 0x80, RZ, 0xc0, !PT ;  /* 0x0000008010ff7812 */ /* 0x040fe2000780c0ff */
[----:B------:R-:W-:Y:S01]  /*63a0*/  IMAD.SHL.U32 R15, R15, 0x8, RZ ;  /* 0x000000080f0f7824 */ /* 0x000fe200078e00ff */
[----:B------:R-:W-:Y:S02]  /*63b0*/  @P4 LOP3.LUT R17, R17, 0x4000, RZ, 0xfc, !PT ;  /* 0x0000400011114812 */ /* 0x000fe400078efcff */
[----:B------:R-:W-:Y:S02]  /*63c0*/  LOP3.LUT P4, RZ, R16, 0x400, RZ, 0xc0, !PT ;  /* 0x0000040010ff7812 */ /* 0x000fe4000788c0ff */
[----:B------:R-:W-:-:S02]  /*63d0*/  LOP3.LUT R17, R17, 0xffffdfff, RZ, 0xc0, !PT ;  /* 0xffffdfff11117812 */ /* 0x000fc400078ec0ff */
[----:B------:R-:W-:Y:S02]  /*63e0*/  P2R R14, PR, RZ, 0x10 ;  /* 0x00000010ff0e7803 */ /* 0x000fe40000000000 */
[C---:B------:R-:W-:Y:S02]  /*63f0*/  LOP3.LUT P4, RZ, R16.reuse, 0x800, RZ, 0xc0, !PT ;  /* 0x0000080010ff7812 */ /* 0x040fe4000788c0ff */
[----:B------:R-:W-:Y:S02]  /*6400*/  @P3 LOP3.LUT R17, R17, 0x2000, RZ, 0xfc, !PT ;  /* 0x0000200011113812 */ /* 0x000fe400078efcff */
[----:B------:R-:W-:Y:S02]  /*6410*/  P2R R21, PR, RZ, 0x10 ;  /* 0x00000010ff157803 */ /* 0x000fe40000000000 */
[----:B------:R-:W-:Y:S02]  /*6420*/  LOP3.LUT P4, RZ, R16, 0x1000, RZ, 0xc0, !PT ;  /* 0x0000100010ff7812 */ /* 0x000fe4000788c0ff */
[----:B------:R-:W-:Y:S01]  /*6430*/  LOP3.LUT R17, R17, 0xffffefff, RZ, 0xc0, !PT ;  /* 0xffffefff11117812 */ /* 0x000fe200078ec0ff */
[----:B---3--:R-:W-:Y:S01]  /*6440*/  IMAD.WIDE.U32 R12, R15, 0x8, R12 ;  /* 0x000000080f0c7825 */ /* 0x008fe200078e000c */
[----:B------:R-:W-:-:S02]  /*6450*/  P2R R23, PR, RZ, 0x10 ;  /* 0x00000010ff177803 */ /* 0x000fc40000000000 */
[C---:B------:R-:W-:Y:S02]  /*6460*/  LOP3.LUT P4, RZ, R16.reuse, 0x2000, RZ, 0xc0, !PT ;  /* 0x0000200010ff7812 */ /* 0x040fe4000788c0ff */
[----:B------:R-:W3:Y:S01]  /*6470*/  LDG.E.64.CONSTANT R28, desc[UR8][R12.64+0x30] ;  /* 0x000030080c1c7981 */ /* 0x000ee2000c1e9b00 */
[----:B------:R-:W-:Y:S02]  /*6480*/  @P2 LOP3.LUT R17, R17, 0x1000, RZ, 0xfc, !PT ;  /* 0x0000100011112812 */ /* 0x000fe400078efcff */
[----:B------:R-:W-:Y:S01]  /*6490*/  P2R R24, PR, RZ, 0x10 ;  /* 0x00000010ff187803 */ /* 0x000fe20000000000 */
[----:B------:R-:W5:Y:S01]  /*64a0*/  LDG.E.64.CONSTANT R94, desc[UR8][R12.64+0x8] ;  /* 0x000008080c5e7981 */ /* 0x000f62000c1e9b00 */
[----:B------:R-:W-:Y:S02]  /*64b0*/  LOP3.LUT P4, RZ, R16, 0x4000, RZ, 0xc0, !PT ;  /* 0x0000400010ff7812 */ /* 0x000fe4000788c0ff */
[----:B------:R-:W-:Y:S01]  /*64c0*/  LOP3.LUT R17, R17, 0xfffff7ff, RZ, 0xc0, !PT ;  /* 0xfffff7ff11117812 */ /* 0x000fe200078ec0ff */
[----:B------:R-:W5:Y:S01]  /*64d0*/  LDG.E.64.CONSTANT R92, desc[UR8][R12.64+0x10] ;  /* 0x000010080c5c7981 */ /* 0x000f62000c1e9b00 */
[----:B0-----:R-:W-:-:S02]  /*64e0*/  P2R R26, PR, RZ, 0x10 ;  /* 0x00000010ff1a7803 */ /* 0x001fc40000000000 */
[C---:B------:R-:W-:Y:S01]  /*64f0*/  LOP3.LUT P4, RZ, R16.reuse, 0x8000, RZ, 0xc0, !PT ;  /* 0x0000800010ff7812 */ /* 0x040fe2000788c0ff */
[----:B------:R-:W5:Y:S01]  /*6500*/  LDG.E.64.CONSTANT R90, desc[UR8][R12.64+0x18] ;  /* 0x000018080c5a7981 */ /* 0x000f62000c1e9b00 */
[----:B------:R-:W-:Y:S02]  /*6510*/  @P1 LOP3.LUT R17, R17, 0x800, RZ, 0xfc, !PT ;  /* 0x0000080011111812 */ /* 0x000fe400078efcff */
[----:B------:R-:W-:Y:S01]  /*6520*/  P2R R25, PR, RZ, 0x10 ;  /* 0x00000010ff197803 */ /* 0x000fe20000000000 */
[----:B------:R-:W5:Y:S01]  /*6530*/  LDG.E.64.CONSTANT R198, desc[UR8][R12.64+0x20] ;  /* 0x000020080cc67981 */ /* 0x000f62000c1e9b00 */
[C---:B------:R-:W-:Y:S02]  /*6540*/  LOP3.LUT P4, RZ, R16.reuse, 0x10000, RZ, 0xc0, !PT ;  /* 0x0001000010ff7812 */ /* 0x040fe4000788c0ff */
[C---:B------:R-:W-:Y:S01]  /*6550*/  LOP3.LUT P3, RZ, R16.reuse, 0x200, RZ, 0xc0, !PT ;  /* 0x0000020010ff7812 */ /* 0x040fe2000786c0ff */
[----:B------:R0:W5:Y:S01]  /*6560*/  LDG.E.64.CONSTANT R226, desc[UR8][R12.64+0x28] ;  /* 0x000028080ce27981 */ /* 0x000162000c1e9b00 */
[----:B------:R-:W-:-:S02]  /*6570*/  LOP3.LUT P2, RZ, R16, 0x100, RZ, 0xc0, !PT ;  /* 0x0000010010ff7812 */ /* 0x000fc4000784c0ff */
[C---:B------:R-:W-:Y:S02]  /*6580*/  LOP3.LUT P1, RZ, R16.reuse, 0x40, RZ, 0xc0, !PT ;  /* 0x0000004010ff7812 */ /* 0x040fe4000782c0ff */
[----:B------:R-:W-:Y:S01]  /*6590*/  LOP3.LUT P6, RZ, R16, 0x20, RZ, 0xc0, !PT ;  /* 0x0000002010ff7812 */ /* 0x000fe200078cc0ff */
[----:B0-----:R-:W-:-:S05]  /*65a0*/  MOV R12, 0x79785eba ;  /* 0x79785eba000c7802 */ /* 0x001fca0000000f00 */
[----:B------:R-:W-:Y:S01]  /*65b0*/  FSEL R156, -R12, 4.2945490664224492434e-19, !P4 ;  /* 0x20fd81640c9c7808 */ /* 0x000fe20006000100 */
[----:B------:R-:W-:-:S05]  /*65c0*/  ISETP.NE.AND P4, PT, R25, RZ, PT ;  /* 0x000000ff1900720c */ /* 0x000fca0003f85270 */
        /* <DEDUP_REMOVED lines=9> */
[----:B------:R-:W-:Y:S01]  /*6660*/  ISETP.NE.AND P4, PT, R14, RZ, PT ;  /* 0x000000ff0e00720c */ /* 0x000fe20003f85270 */
[----:B------:R-:W-:Y:S02]  /*6670*/  LOP3.LUT R16, R16, 0xffffffef, RZ, 0xc0, !PT ;  /* 0xffffffef10107812 */ /* 0x000fe400078ec0ff */
[----:B------:R-:W-:Y:S02]  /*6680*/  LOP3.LUT R17, R17, 0xffff7fff, RZ, 0xc0, !PT ;  /* 0xffff7fff11117812 */ /* 0x000fe400078ec0ff */
[----:B------:R-:W-:Y:S01]  /*6690*/  @P5 LOP3.LUT R16, R16, 0x10, RZ, 0xfc, !PT ;  /* 0x0000001010105812 */ /* 0x000fe200078efcff */
[----:B------:R-:W-:-:S07]  /*66a0*/  FSEL R144, -R12, 4.2945490664224492434e-19, !P4 ;  /* 0x20fd81640c907808 */ /* 0x000fce0006000100 */
[----:B------:R-:W-:Y:S02]  /*66b0*/  @P4 LOP3.LUT R17, R17, 0x8000, RZ, 0xfc, !PT ;  /* 0x0000800011114812 */ /* 0x000fe400078efcff */
[----:B------:R-:W-:Y:S02]  /*66c0*/  LOP3.LUT P4, RZ, R16, 0x800, RZ, 0xc0, !PT ;  /* 0x0000080010ff7812 */ /* 0x000fe4000788c0ff */
[----:B------:R-:W-:-:S11]  /*66d0*/  LOP3.LUT R17, R17, 0xfffeffff, RZ, 0xc0, !PT ;  /* 0xfffeffff11117812 */ /* 0x000fd600078ec0ff */
[----:B------:R-:W-:Y:S02]  /*66e0*/  @P4 LOP3.LUT R17, R17, 0x10000, RZ, 0xfc, !PT ;  /* 0x0001000011114812 */ /* 0x000fe400078efcff */
[----:B------:R-:W-:Y:S02]  /*66f0*/  LOP3.LUT P4, RZ, R16, 0x1000, RZ, 0xc0, !PT ;  /* 0x0000100010ff7812 */ /* 0x000fe4000788c0ff */
[----:B------:R-:W-:-:S11]  /*6700*/  LOP3.LUT R17, R17, 0xfffdffff, RZ, 0xc0, !PT ;  /* 0xfffdffff11117812 */ /* 0x000fd600078ec0ff */
[----:B------:R-:W-:Y:S02]  /*6710*/  @P4 LOP3.LUT R17, R17, 0x20000, RZ, 0xfc, !PT ;  /* 0x0002000011114812 */ /* 0x000fe400078efcff */
[----:B------:R-:W-:Y:S02]  /*6720*/  LOP3.LUT P4, RZ, R16, 0x2000, RZ, 0xc0, !PT ;  /* 0x0000200010ff7812 */ /* 0x000fe4000788c0ff */
[----:B------:R-:W-:-:S11]  /*6730*/  LOP3.LUT R17, R17, 0xfffbffff, RZ, 0xc0, !PT ;  /* 0xfffbffff11117812 */ /* 0x000fd600078ec0ff */
[----:B------:R-:W-:Y:S02]  /*6740*/  @P4 LOP3.LUT R17, R17, 0x40000, RZ, 0xfc, !PT ;  /* 0x0004000011114812 */ /* 0x000fe400078efcff */
[----:B------:R-:W-:-:S04]  /*6750*/  LOP3.LUT P4, RZ, R16, 0x4000, RZ, 0xc0, !PT ;  /* 0x0000400010ff7812 */ /* 0x000fc8000788c0ff */
[----:B------:R-:W-:Y:S02]  /*6760*/  P2R R13, PR, RZ, 0x10 ;  /* 0x00000010ff0d7803 */ /* 0x000fe40000000000 */
[----:B------:R-:W-:Y:S01]  /*6770*/  LOP3.LUT P4, RZ, R16, 0x8000, RZ, 0xc0, !PT ;  /* 0x0000800010ff7812 */ /* 0x000fe2000788c0ff */
[----:B------:R-:W-:-:S03]  /*6780*/  HFMA2 R22, -RZ, RZ, 1.4736328125, -236.625 ;  /* 0x3de5db65ff167431 */ /* 0x000fc600000001ff */
[----:B------:R-:W-:Y:S02]  /*6790*/  P2R R15, PR, RZ, 0x10 ;  /* 0x00000010ff0f7803 */ /* 0x000fe40000000000 */
[----:B------:R-:W-:-:S05]  /*67a0*/  LOP3.LUT P4, RZ, R16, 0x10000, RZ, 0xc0, !PT ;  /* 0x0001000010ff7812 */ /* 0x000fca000788c0ff */
[----:B------:R-:W-:Y:S01]  /*67b0*/  FSEL R157, R22, -0.082518599927425384521, !P4 ;  /* 0xbda8ff83169d7808 */ /* 0x000fe20006000000 */
[----:B------:R-:W-:-:S05]  /*67c0*/  ISETP.NE.AND P4, PT, R15, RZ, PT ;  /* 0x000000ff0f00720c */ /* 0x000fca0003f85270 */
[----:B------:R-:W-:Y:S01]  /*67d0*/  FSEL R155, R22, -0.082518599927425384521, !P4 ;  /* 0xbda8ff83169b7808 */ /* 0x000fe20006000000 */
[----:B------:R-:W-:-:S05]  /*67e0*/  ISETP.NE.AND P4, PT, R13, RZ, PT ;  /* 0x000000ff0d00720c */ /* 0x000fca0003f85270 */
[----:B------:R-:W-:Y:S01]  /*67f0*/  FSEL R153, R22, -0.082518599927425384521, !P4 ;  /* 0xbda8ff8316997808 */ /* 0x000fe20006000000 */
[----:B------:R-:W-:Y:S02]  /*6800*/  LOP3.LUT P4, RZ, R17, 0x40000, RZ, 0xc0, !PT ;  /* 0x0004000011ff7812 */ /* 0x000fe4000788c0ff */
[----:B------:R-:W-:-:S03]  /*6810*/  LOP3.LUT R21, R159, 0x7fffffff, RZ, 0xc0, !PT ;  /* 0x7fffffff9f157812 */ /* 0x000fc600078ec0ff */
[----:B------:R-:W-:Y:S01]  /*6820*/  FSEL R151, R22, -0.082518599927425384521, !P4 ;  /* 0xbda8ff8316977808 */ /* 0x000fe20006000000 */
[----:B------:R-:W-:Y:S01]  /*6830*/  LOP3.LUT P4, RZ, R17, 0x20000, RZ, 0xc0, !PT ;  /* 0x0002000011ff7812 */ /* 0x000fe2000788c0ff */
[C---:B------:R-:W-:Y:S01]  /*6840*/  FSEL R142, -R12.reuse, 4.2945490664224492434e-19, !P3 ;  /* 0x20fd81640c8e7808 */ /* 0x040fe20005800100 */
[C---:B------:R-:W-:Y:S01]  /*6850*/  FSEL R140, -R12.reuse, 4.2945490664224492434e-19, !P2 ;  /* 0x20fd81640c8c7808 */ /* 0x040fe20005000100 */
[C---:B------:R-:W-:Y:S01]  /*6860*/  FSEL R138, -R12.reuse, 4.2945490664224492434e-19, !P0 ;  /* 0x20fd81640c8a7808 */ /* 0x040fe20004000100 */
[C---:B------:R-:W-:Y:S01]  /*6870*/  FSEL R88, -R12.reuse, 4.2945490664224492434e-19, !P1 ;  /* 0x20fd81640c587808 */ /* 0x040fe20004800100 */
[C---:B------:R-:W-:Y:S01]  /*6880*/  FSEL R14, -R12.reuse, 4.2945490664224492434e-19, !P6 ;  /* 0x20fd81640c0e7808 */ /* 0x040fe20007000100 */
[----:B------:R-:W-:Y:S01]  /*6890*/  FSEL R12, -R12, 4.2945490664224492434e-19, !P5 ;  /* 0x20fd81640c0c7808 */ /* 0x000fe20006800100 */
[C---:B------:R-:W-:Y:S01]  /*68a0*/  FSEL R139, R22.reuse, -0.082518599927425384521, !P0 ;  /* 0xbda8ff83168b7808 */ /* 0x040fe20004000000 */
[----:B------:R-:W-:Y:S01]  /*68b0*/  FSEL R13, R22, -0.082518599927425384521, !P5 ;  /* 0xbda8ff83160d7808 */ /* 0x000fe20006800000 */
[----:B------:R-:W-:Y:S01]  /*68c0*/  ISETP.EQ.AND P0, PT, R21, 0x7ff00000, PT ;  /* 0x7ff000001500780c */ /* 0x000fe20003f02270 */
[----:B------:R-:W-:Y:S01]  /*68d0*/  ISETP.NE.AND P5, PT, R158, RZ, PT ;  /* 0x000000ff9e00720c */ /* 0x000fe20003fa5270 */
[C---:B------:R-:W-:Y:S01]  /*68e0*/  FSEL R149, R22.reuse, -0.082518599927425384521, !P4 ;  /* 0xbda8ff8316957808 */ /* 0x040fe20006000000 */
[C---:B------:R-:W-:Y:S01]  /*68f0*/  LOP3.LUT P4, RZ, R17.reuse, 0x10000, RZ, 0xc0, !PT ;  /* 0x0001000011ff7812 */ /* 0x040fe2000788c0ff */
[----:B------:R-:W-:Y:S04]  /*6900*/  BSSY.RECONVERGENT B1, `(.L_x_90) ;  /* 0x0000080000017945 */ /* 0x000fe80003800200 */
[C---:B------:R-:W-:Y:S01]  /*6910*/  FSEL R147, R22.reuse, -0.082518599927425384521, !P4 ;  /* 0xbda8ff8316937808 */ /* 0x040fe20006000000 */
[C---:B------:R-:W-:Y:S01]  /*6920*/  LOP3.LUT P4, RZ, R17.reuse, 0x8000, RZ, 0xc0, !PT ;  /* 0x0000800011ff7812 */ /* 0x040fe2000788c0ff */
[----:B------:R0:W4:Y:S01]  /*6930*/  DMUL R60, R4, R4 ;  /* 0x00000004043c7228 */ /* 0x0001220000000000 */
[C---:B------:R-:W-:Y:S01]  /*6940*/  FSEL R143, R22.reuse, -0.082518599927425384521, !P3 ;  /* 0xbda8ff83168f7808 */ /* 0x040fe20005800000 */
[C---:B------:R-:W-:Y:S01]  /*6950*/  FSEL R141, R22.reuse, -0.082518599927425384521, !P2 ;  /* 0xbda8ff83168d7808 */ /* 0x040fe20005000000 */
[C---:B------:R-:W-:Y:S01]  /*6960*/  FSEL R89, R22.reuse, -0.082518599927425384521, !P1 ;  /* 0xbda8ff8316597808 */ /* 0x040fe20004800000 */
[----:B------:R-:W-:Y:S01]  /*6970*/  FSEL R145, R22, -0.082518599927425384521, !P4 ;  /* 0xbda8ff8316917808 */ /* 0x000fe20006000000 */
[----:B------:R-:W-:-:S02]  /*6980*/  LOP3.LUT P4, RZ, R17, 0x4000, RZ, 0xc0, !PT ;  /* 0x0000400011ff7812 */ /* 0x000fc4000788c0ff */
[C---:B------:R-:W-:Y:S02]  /*6990*/  LOP3.LUT P3, RZ, R17.reuse, 0x2000, RZ, 0xc0, !PT ;  /* 0x0000200011ff7812 */ /* 0x040fe4000786c0ff */
[C---:B------:R-:W-:Y:S02]  /*69a0*/  LOP3.LUT P2, RZ, R17.reuse, 0x1000, RZ, 0xc0, !PT ;  /* 0x0000100011ff7812 */ /* 0x040fe4000784c0ff */
[----:B------:R-:W-:Y:S01]  /*69b0*/  LOP3.LUT P1, RZ, R17, 0x800, RZ, 0xc0, !PT ;  /* 0x0000080011ff7812 */ /* 0x000fe2000782c0ff */
[----:B------:R-:W-:-:S15]  /*69c0*/  FSEL R15, R22, -0.082518599927425384521, !P6 ;  /* 0xbda8ff83160f7808 */ /* 0x000fde0007000000 */
[----:B------:R-:W-:-:S07]  /*69d0*/  NOP ;  /* 0x0000000000007918 */ /* 0x000fce0000000000 */
[----:B------:R-:W-:-:S15]  /*69e0*/  NOP ;  /* 0x0000000000007918 */ /* 0x000fde0000000000 */
[----:B------:R-:W-:-:S15]  /*69f0*/  NOP ;  /* 0x0000000000007918 */ /* 0x000fde0000000000 */
[----:B------:R0:W2:Y:S01]  /*6a00*/  DMUL R58, R2, R2 ;  /* 0x00000002023a7228 */ /* 0x0000a20000000000 */
[----:B---3--:R0:W-:-:S15]  /*6a10*/  STL.64 [R1+0x30], R28 ;  /* 0x0000301c01007387 */ /* 0x0081de0000100a00 */
[----:B------:R-:W-:-:S03]  /*6a20*/  NOP ;  /* 0x0000000000007918 */ /* 0x000fc60000000000 */
[----:B------:R-:W-:-:S15]  /*6a30*/  NOP ;  /* 0x0000000000007918 */ /* 0x000fde0000000000 */
[----:B------:R-:W-:-:S15]  /*6a40*/  NOP ;  /* 0x0000000000007918 */ /* 0x000fde0000000000 */
[----:B------:R-:W-:-:S15]  /*6a50*/  NOP ;  /* 0x0000000000007918 */ /* 0x000fde0000000000 */
[----:B------:R0:W3:-:S15]  /*6a60*/  DMUL R56, R82, R82 ;  /* 0x0000005252387228 */ /* 0x0000de0000000000 */
[----:B------:R-:W-:-:S04]  /*6a70*/  NOP ;  /* 0x0000000000007918 */ /* 0x000fc80000000000 */
[----:B------:R-:W-:-:S15]  /*6a80*/  NOP ;  /* 0x0000000000007918 */ /* 0x000fde0000000000 */
[----:B------:R-:W-:-:S15]  /*6a90*/  NOP ;  /* 0x0000000000007918 */ /* 0x000fde0000000000 */
[----:B------:R-:W-:-:S15]  /*6aa0*/  NOP ;  /* 0x0000000000007918 */ /* 0x000fde0000000000 */
[----:B------:R0:W1:-:S15]  /*6ab0*/  DMUL R54, R80, R80 ;  /* 0x0000005050367228 */ /* 0x00005e0000000000 */
[----:B------:R-:W-:-:S04]  /*6ac0*/  NOP ;  /* 0x0000000000007918 */ /* 0x000fc80000000000 */
[----:B------:R-:W-:-:S15]  /*6ad0*/  NOP ;  /* 0x0000000000007918 */ /* 0x000fde0000000000 */
[----:B------:R-:W-:-:S15]  /*6ae0*/  NOP ;  /* 0x0000000000007918 */ /* 0x000fde0000000000 */
[----:B------:R-:W-:-:S15]  /*6af0*/  NOP ;  /* 0x0000000000007918 */ /* 0x000fde0000000000 */
[----:B------:R0:W0:-:S15]  /*6b00*/  DMUL R52, R78, R78 ;  /* 0x0000004e4e347228 */ /* 0x00001e0000000000 */
        /* <DEDUP_REMOVED lines=24> */
[----:B-1----:R1:W0:-:S15]  /*6c90*/  DMUL R42, R68, R68 ;  /* 0x00000044442a7228 */ /* 0x00221e0000000000 */
        /* <DEDUP_REMOVED lines=14> */
[----:B------:R1:W0:Y:S02]  /*6d80*/  DMUL R36, R62, R62 ;  /* 0x0000003e3e247228 */ /* 0x0002240000000000 */
[----:B01234-:R-:W-:Y:S05]  /*6d90*/  @!P5 BRA P0, `(.L_x_91) ;  /* 0x0000000000d0d947 */ /* 0x01ffea0000000000 */
        /* <DEDUP_REMOVED lines=46> */
.L_x_94:
[----:B------:R0:W5:Y:S01]  /*7080*/  LDL R21, [R1] ;  /* 0x0000000001157983 */ /* 0x0001620000100800 */
[----:B------:R-:W-:Y:S01]  /*7090*/  MOV R34, R22 ;  /* 0x0000001600227202 */ /* 0x000fe20000000f00 */
[----:B------:R-:W-:-:S07]  /*70a0*/  MOV R35, R23 ;  /* 0x0000001700237202 */ /* 0x000fce0000000f00 */
.L_x_93:
[----:B------:R-:W-:Y:S05]  /*70b0*/  BSYNC.RECONVERGENT B2 ;  /* 0x0000000000027941 */ /* 0x000fea0003800200 */
.L_x_92:
[----:B-----5:R-:W-:Y:S01]  /*70c0*/  IADD3 R201, PT, PT, R21, 0x1, RZ ;  /* 0x0000000115c97810 */ /* 0x020fe20007ffe0ff */
[----:B------:R-:W-:Y:S06]  /*70d0*/  BRA `(.L_x_95) ;  /* 0x0000000000087947 */ /* 0x000fec0003800000 */
.L_x_91:
[----:B------:R0:W1:Y:S02]  /*70e0*/  DMUL R34, RZ, R158 ;  /* 0x0000009eff227228 */ /* 0x0000640000000000 */
[----:B01----:R-:W-:-:S07]  /*70f0*/  MOV R201, 0x1 ;  /* 0x0000000100c97802 */ /* 0x003fce0000000f00 */
.L_x_95:
[----:B------:R-:W-:Y:S05]  /*7100*/  BSYNC.RECONVERGENT B1 ;  /* 0x0000000000017941 */ /* 0x000fea0003800200 */
.L_x_90:
[C---:B------:R-:W-:Y:S01]  /*7110*/  IADD3 R22, PT, PT, -R20.reuse, 0x3f, RZ ;  /* 0x0000003f14167810 */ /* 0x040fe20007ffe1ff */
[----:B------:R-:W-:Y:S02]  /*7120*/  MOV.64 R24, 0x3fee79e79e79e79e ;  /* 0xe79e79e79e187402 */ /* 0x000fe400003fee79 */
[----:B------:R-:W-:Y:S01]  /*7130*/  UMOV.64 UR6, 0x3fa8618618618618 ;  /* 0x8618618618067482 */ /* 0x000fe200083fa861 */
[----:B------:R-:W-:Y:S01]  /*7140*/  ISETP.GE.AND P0, PT, R20, 0x36, PT ;  /* 0x000000361400780c */ /* 0x000fe20003f06270 */
[----:B------:R1:W-:-:S15]  /*7150*/  DFMA R156, R60, R156, R178 ;  /* 0x0000009c3c9c722b */ /* 0x0003de00000000b2 */
[----:B------:R-:W-:-:S04]  /*7160*/  NOP ;  /* 0x0000000000007918 */ /* 0x000fc80000000000 */
[----:B------:R-:W-:-:S15]  /*7170*/  NOP ;  /* 0x0000000000007918 */ /* 0x000fde0000000000 */
[----:B------:R-:W-:-:S15]  /*7180*/  NOP ;  /* 0x0000000000007918 */ /* 0x000fde0000000000 */
[----:B------:R-:W-:-:S15]  /*7190*/  NOP ;  /* 0x0000000000007918 */ /* 0x000fde0000000000 */
[----:B------:R-:W2:Y:S01]  /*71a0*/  I2F.F64.U32 R22, R22 ;  /* 0x0000001600167312 */ /* 0x000ea20000201800 */
[----:B------:R-:W-:Y:S01]  /*71b0*/  LOP3.LUT P5, R21, R201, 0x1, RZ, 0xc0, !PT ;  /* 0x00000001c9157812 */ /* 0x000fe200078ac0ff */
[----:B-1----:R-:W1:Y:S01]  /*71c0*/  LDC.64 R178, c[0x4][0x18] ;  /* 0x01000600ffb27b82 */ /* 0x002e620000000a00 */
[----:B------:R-:W-:-:S03]  /*71d0*/  LOP3.LUT R16, R16, 0xfffffff7, RZ, 0xc0, !PT ;  /* 0xfffffff710107812 */ /* 0x000fc600078ec0ff */
[----:B------:R-:W-:-:S08]  /*71e0*/  IMAD.SHL.U32 R21, R21, 0x8, RZ ;  /* 0x0000000815157824 */ /* 0x000fd000078e00ff */
[----:B------:R-:W-:-:S04]  /*71f0*/  @P5 LOP3.LUT R16, R16, 0x8, RZ, 0xfc, !PT ;  /* 0x0000000810105812 */ /* 0x000fc800078efcff */
[----:B------:R-:W-:Y:S01]  /*7200*/  LOP3.LUT R16, R16, 0xf7ffffff, RZ, 0xc0, !PT ;  /* 0xf7ffffff10107812 */ /* 0x000fe200078ec0ff */
[----:B-1----:R-:W-:-:S05]  /*7210*/  IMAD.WIDE.U32 R178, R21, 0x8, R178 ;  /* 0x0000000815b27825 */ /* 0x002fca00078e00b2 */
[----:B------:R1:W5:-:S15]  /*7220*/  LDG.E.64.CONSTANT R26, desc[UR8][R178.64+0x18] ;  /* 0x00001808b21a7981 */ /* 0x00035e000c1e9b00 */
[----:B------:R-:W-:-:S10]  /*7230*/  NOP ;  /* 0x0000000000007918 */ /* 0x000fd40000000000 */
[----:B------:R-:W-:-:S15]  /*7240*/  NOP ;  /* 0x0000000000007918 */ /* 0x000fde0000000000 */
[----:B--2---:R2:W-:Y:S01]  /*7250*/  DFMA R22, R22, -UR6, R24 ;  /* 0x8000000616167c2b */ /* 0x0045e20008000018 */
[----:B------:R-:W-:Y:S01]  /*7260*/  UMOV.64 UR6, 0x3fa8618618618618 ;  /* 0x8618618618067482 */ /* 0x000fe200083fa861 */
[----:B--2---:R-:W-:-:S15]  /*7270*/  IADD3 R24, PT, PT, R20, -0x2b, RZ ;  /* 0xffffffd514187810 */ /* 0x004fde0007ffe0ff */
        /* <DEDUP_REMOVED lines=9> */
[----:B--2---:R-:W2:Y:S01]  /*7310*/  DFMA R24, R24, UR6, RZ ;  /* 0x0000000618187c2b */ /* 0x004ea200080000ff */
[----:B------:R-:W-:Y:S01]  /*7320*/  UMOV UR6, 0xf0 ;  /* 0x000000f000067882 */ /* 0x000fe20000000000 */
[----:B--2---:R-:W-:Y:S01]  /*7330*/  FSEL R24, R24, R22, !P0 ;  /* 0x0000001618187208 */ /* 0x004fe20004000000 */
[----:B------:R-:W-:Y:S01]  /*7340*/  FSEL R25, R25, R23, !P0 ;  /* 0x0000001719197208 */ /* 0x000fe20004000000 */
[----:B------:R-:W-:Y:S01]  /*7350*/  ISETP.GT.AND P0, PT, R20, 0x2a, PT ;  /* 0x0000002a1400780c */ /* 0x000fe20003f04270 */
[----:B------:R-:W-:Y:S01]  /*7360*/  USHF.R.U32 UR6, UR6, 0x4, URZ ;  /* 0x0000000406067899 */ /* 0x000fe200080016ff */
[----:B------:R-:W-:-:S03]  /*7370*/  UMOV UR7, 0x140 ;  /* 0x0000014000077882 */ /* 0x000fc60000000000 */
[----:B------:R-:W-:-:S04]  /*7380*/  ULOP3.LUT UR7, UR7, 0xf, UR6, 0xf8, !UPT ;  /* 0x0000000f07077892 */ /* 0x000fc8000f8ef806 */
[----:B------:R-:W-:Y:S01]  /*7390*/  USHF.L.U32 UR7, UR7, 0x14, URZ ;  /* 0x0000001407077899 */ /* 0x000fe200080006ff */
[----:B------:R-:W-:Y:S01]  /*73a0*/  UMOV UR6, URZ ;  /* 0x000000ff00067c82 */ /* 0x000fe20008000000 */
[----:B------:R-:W-:Y:S01]  /*73b0*/  CS2R R22, SRZ ;  /* 0x0000000000167805 */ /* 0x000fe2000001ff00 */
[----:B------:R-:W-:-:S13]  /*73c0*/  ISETP.LT.AND P6, PT, R19, 0x1, P0 ;  /* 0x000000011300780c */ /* 0x000fda00007c1270 */
[----:B------:R-:W-:Y:S01]  /*73d0*/  @P6 LOP3.LUT R16, R16, 0x8000000, RZ, 0xfc, !PT ;  /* 0x0800000010106812 */ /* 0x000fe200078efcff */
[----:B------:R1:W5:Y:S01]  /*73e0*/  @P6 LDG.E.EL R23, desc[UR6][R86.64+0x8] ;  /* 0x0000080656176981 */ /* 0x000362000c2e1900 */
[----:B------:R-:W-:-:S13]  /*73f0*/  ISETP.LT.AND P6, PT, R18, 0x1, P0 ;  /* 0x000000011200780c */ /* 0x000fda00007c1270 */
[----:B------:R1:W5:-:S15]  /*7400*/  @P6 LDG.E.EL R22, desc[UR6][R86.64+0x8] ;  /* 0x0000080656166981 */ /* 0x00035e000c2e1900 */
[----:B------:R-:W-:-:S05]  /*7410*/  NOP ;  /* 0x0000000000007918 */ /* 0x000fca0000000000 */
[----:B------:R2:W-:Y:S02]  /*7420*/  DFMA R152, R56, R152, R174 ;  /* 0x000000983898722b */ /* 0x0005e400000000ae */
[----:B--2---:R-:W2:-:S15]  /*7430*/  LDG.E.64.CONSTANT R174, desc[UR8][R178.64+0x8] ;  /* 0x00000808b2ae7981 */ /* 0x004e9e000c1e9b00 */
[----:B------:R-:W-:Y:S02]  /*7440*/  NOP ;  /* 0x0000000000007918 */ /* 0x000fe40000000000 */
[----:B------:R-:W-:-:S15]  /*7450*/  NOP ;  /* 0x0000000000007918 */ /* 0x000fde0000000000 */
[----:B------:R-:W-:-:S15]  /*7460*/  NOP ;  /* 0x0000000000007918 */ /* 0x000fde0000000000 */
[----:B------:R-:W-:-:S15]  /*7470*/  NOP ;  /* 0x0000000000007918 */ /* 0x000fde0000000000 */
[----:B------:R-:W-:-:S15]  /*7480*/  DFMA R144, R48, R144, R166 ;  /* 0x000000903090722b */ /* 0x000fde00000000a6 */
[----:B------:R-:W-:-:S04]  /*7490*/  NOP ;  /* 0x0000000000007918 */ /* 0x000fc80000000000 */
[----:B------:R-:W-:-:S15]  /*74a0*/  NOP ;  /* 0x0000000000007918 */ /* 0x000fde0000000000 */
[----:B------:R-:W-:-:S15]  /*74b0*/  NOP ;  /* 0x0000000000007918 */ /* 0x000fde0000000000 */
[----:B------:R-:W-:-:S15]  /*74c0*/  NOP ;  /* 0x0000000000007918 */ /* 0x000fde0000000000 */
[----:B------:R3:W-:Y:S02]  /*74d0*/  DFMA R154, R58, R154, R176 ;  /* 0x0000009a3a9a722b */ /* 0x0007e400000000b0 */
[----:B---3--:R1:W5:-:S15]  /*74e0*/  LDG.E.64.CONSTANT R176, desc[UR8][R178.64+0x28] ;  /* 0x00002808b2b07981 */ /* 0x00835e000c1e9b00 */
[----:B------:R-:W-:Y:S02]  /*74f0*/  NOP ;  /* 0x0000000000007918 */ /* 0x000fe40000000000 */
[----:B------:R-:W-:-:S15]  /*7500*/  NOP ;  /* 0x0000000000007918 */ /* 0x000fde0000000000 */
[----:B------:R-:W-:-:S15]  /*7510*/  NOP ;  /* 0x0000000000007918 */ /* 0x000fde0000000000 */
[----:B------:R-:W-:-:S15]  /*7520*/  NOP ;  /* 0x0000000000007918 */ /* 0x000fde0000000000 */
[----:B------:R3:W-:Y:S02]  /*7530*/  DFMA R166, R42, R138, R160 ;  /* 0x0000008a2aa6722b */ /* 0x0007e400000000a0 */
[----:B---3--:R1:W5:Y:S04]  /*7540*/  LDG.E.64.CONSTANT R160, desc[UR8][R178.64+0x10] ;  /* 0x00001008b2a07981 */ /* 0x008368000c1e9b00 */
[----:B------:R1:W5:Y:S04]  /*7550*/  LDG.E.64.CONSTANT R138, desc[UR8][R178.64+0x20] ;  /* 0x00002008b28a7981 */ /* 0x000368000c1e9b00 */
[----:B------:R-:W5:Y:S01]  /*7560*/  LDG.E.64.CONSTANT R178, desc[UR8][R178.64+0x30] ;  /* 0x00003008b2b27981 */ /* 0x000f62000c1e9b00 */
[----:B------:R-:W-:Y:S01]  /*7570*/  LOP3.LUT R16, R16, 0xefffffff, RZ, 0xc0, !PT ;  /* 0xefffffff10107812 */ /* 0x000fe200078ec0ff */
[----:B------:R-:W-:Y:S03]  /*7580*/  BSSY.RECONVERGENT B0, `(.L_x_96) ;  /* 0x000003a000007945 */ /* 0x000fe60003800200 */
[----:B------:R-:W-:-:S15]  /*7590*/  @P6 LOP3.LUT R16, R16, 0x10000000, RZ, 0xfc, !PT ;  /* 0x1000000010106812 */ /* 0x000fde00078efcff */
[----:B------:R-:W-:-:S04]  /*75a0*/  NOP ;  /* 0x0000000000007918 */ /* 0x000fc80000000000 */
[----:B------:R-:W-:-:S15]  /*75b0*/  NOP ;  /* 0x0000000000007918 */ /* 0x000fde0000000000 */
[----:B------:R-:W-:-:S15]  /*75c0*/  NOP ;  /* 0x0000000000007918 */ /* 0x000fde0000000000 */
[----:B------:R-:W-:-:S15]  /*75d0*/  DFMA R150, R54, R150, R172 ;  /* 0x000000963696722b */ /* 0x000fde00000000ac */
[----:B------:R-:W-:-:S04]  /*75e0*/  NOP ;  /* 0x0000000000007918 */ /* 0x000fc80000000000 */
[----:B------:R-:W-:-:S15]  /*75f0*/  NOP ;  /* 0x0000000000007918 */ /* 0x000fde0000000000 */
[----:B------:R-:W-:-:S15]  /*7600*/  NOP ;  /* 0x0000000000007918 */ /* 0x000fde0000000000 */
[----:B------:R-:W-:-:S15]  /*7610*/  NOP ;  /* 0x0000000000007918 */ /* 0x000fde0000000000 */
[----:B-----5:R3:W-:Y:S02]  /*7620*/  DFMA R172, R36, R12, R94 ;  /* 0x0000000c24ac722b */ /* 0x0207e4000000005e */
[----:B---3--:R-:W-:Y:S01]  /*7630*/  MOV R12, 0x79785eba ;  /* 0x79785eba000c7802 */ /* 0x008fe20000000f00 */
[----:B------:R-:W-:-:S04]  /*7640*/  HFMA2 R13, -RZ, RZ, 1.4736328125, -236.625 ;  /* 0x3de5db65ff0d7431 */ /* 0x000fc800000001ff */
[----:B------:R-:W-:Y:S01]  /*7650*/  FSEL R12, -R12, 4.2945490664224492434e-19, !P5 ;  /* 0x20fd81640c0c7808 */ /* 0x000fe20006800100 */
[----:B------:R-:W-:-:S15]  /*7660*/  FSEL R13, R13, -0.082518599927425384521, !P5 ;  /* 0xbda8ff830d0d7808 */ /* 0x000fde0006800000 */
[----:B------:R-:W-:-:S11]  /*7670*/  NOP ;  /* 0x0000000000007918 */ /* 0x000fd60000000000 */
[----:B------:R-:W-:-:S15]  /*7680*/  NOP ;  /* 0x0000000000007918 */ /* 0x000fde0000000000 */
[----:B------:R-:W-:-:S15]  /*7690*/  NOP ;  /* 0x0000000000007918 */ /* 0x000fde0000000000 */
[----:B------:R-:W-:-:S15]  /*76a0*/  DFMA R146, R50, R146, R168 ;  /* 0x000000923292722b */ /* 0x000fde00000000a8 */
[----:B------:R-:W-:-:S04]  /*76b0*/  NOP ;  /* 0x0000000000007918 */ /* 0x000fc80000000000 */
        /* <DEDUP_REMOVED lines=23> */
[----:B------:R-:W2:-:S15]  /*7830*/  DMUL R94, R34, R34 ;  /* 0x00000022225e7228 */ /* 0x000e9e0000000000 */
[----:B------:R-:W-:-:S04]  /*7840*/  NOP ;  /* 0x0000000000007918 */ /* 0x000fc80000000000 */
[----:B------:R-:W-:-:S15]  /*7850*/  NOP ;  /* 0x0000000000007918 */ /* 0x000fde0000000000 */
[----:B------:R-:W-:-:S15]  /*7860*/  NOP ;  /* 0x0000000000007918 */ /* 0x000fde0000000000 */
[----:B------:R-:W-:-:S15]  /*7870*/  NOP ;  /* 0x0000000000007918 */ /* 0x000fde0000000000 */
[----:B------:R3:W4:Y:S02]  /*7880*/  DFMA R170, R38, R14, R100 ;  /* 0x0000000e26aa722b */ /* 0x0007240000000064 */
[----:B---3--:R-:W-:-:S15]  /*7890*/  MOV R14, R24 ;  /* 0x00000018000e7202 */ /* 0x008fde0000000f00 */
[----:B------:R-:W-:Y:S02]  /*78a0*/  NOP ;  /* 0x0000000000007918 */ /* 0x000fe40000000000 */
[----:B------:R-:W-:-:S15]  /*78b0*/  NOP ;  /* 0x0000000000007918 */ /* 0x000fde0000000000 */
[----:B------:R-:W-:-:S15]  /*78c0*/  NOP ;  /* 0x0000000000007918 */ /* 0x000fde0000000000 */
[----:B------:R-:W-:-:S15]  /*78d0*/  NOP ;  /* 0x0000000000007918 */ /* 0x000fde0000000000 */
[----:B--2---:R2:W3:Y:S02]  /*78e0*/  DFMA R174, R94, R12, R174 ;  /* 0x0000000c5eae722b */ /* 0x0044e400000000ae */
[----:B--2---:R-:W-:Y:S01]  /*78f0*/  MOV R13, R25 ;  /* 0x00000019000d7202 */ /* 0x004fe20000000f00 */
[----:B-1-34-:R-:W-:-:S07]  /*7900*/  MOV R12, 0x7920 ;  /* 0x00007920000c7802 */ /* 0x01afce0000000f00 */
[----:B0-----:R-:W-:Y:S05]  /*7910*/  CALL.REL.NOINC `($triton_poi_fused_cat_2$__internal_accurate_pow) ;  /* 0x0000008400347944 */ /* 0x001fea0003c00000 */
[----:B------:R-:W-:Y:S05]  /*7920*/  BSYNC.RECONVERGENT B0 ;  /* 0x0000000000007941 */ /* 0x000fea0003800200 */
.L_x_96:
[----:B------:R-:W0:Y:S01]  /*7930*/  DADD R180, R24, 10000 ;  /* 0x40c3880018b47429 */ /* 0x000e220000000000 */
[----:B------:R-:W-:Y:S01]  /*7940*/  MOV R15, R28 ;  /* 0x0000001c000f7202 */ /* 0x000fe20000000f00 */
[----:B0-----:R-:W-:Y:S01]  /*7950*/  LOP3.LUT R182, R181, 0x7ff00000, RZ, 0xc0, !PT ;  /* 0x7ff00000b5b67812 */ /* 0x001fe200078ec0ff */
[----:B------:R-:W-:Y:S01]  /*7960*/  BSSY.RECONVERGENT B0, `(.L_x_97) ;  /* 0x0000010000007945 */ /* 0x000fe20003800200 */
[----:B------:R-:W-:Y:S02]  /*7970*/  LOP3.LUT R16, R16, 0xfffffffd, RZ, 0xc0, !PT ;  /* 0xfffffffd10107812 */ /* 0x000fe400078ec0ff */
[----:B------:R-:W-:Y:S02]  /*7980*/  MOV.64 R12, R14 ;  /* 0x0000000e000c7202 */ /* 0x000fe40000010f00 */
[----:B------:R-:W-:-:S13]  /*7990*/  ISETP.NE.AND P5, PT, R182, 0x7ff00000, PT ;  /* 0x7ff00000b600780c */ /* 0x000fda0003fa5270 */
[----:B------:R-:W-:Y:S01]  /*79a0*/  @P5 LOP3.LUT R16, R16, 0x2, RZ, 0xfc, !PT ;  /* 0x0000000210105812 */ /* 0x000fe200078efcff */
        /* <DEDUP_REMOVED lines=11> */
.L_x_98:
[----:B------:R-:W-:Y:S05]  /*7a60*/  BSYNC.RECONVERGENT B0 ;  /* 0x0000000000007941 */ /* 0x000fea0003800200 */
.L_x_97:
[----:B------:R0:W-:Y:S01]  /*7a70*/  DFMA R118, R48, R144, R118 ;  /* 0x000000903076722b */ /* 0x0001e20000000076 */
[----:B------:R-:W-:-:S15]  /*7a80*/  LOP3.LUT R16, R16, 0xfffffffe, RZ, 0xc0, !PT ;  /* 0xfffffffe10107812 */ /* 0x000fde00078ec0ff */
[----:B------:R-:W-:-:S03]  /*7a90*/  NOP ;  /* 0x0000000000007918 */ /* 0x000fc60000000000 */
[----:B------:R-:W-:-:S15]  /*7aa0*/  NOP ;  /* 0x0000000000007918 */ /* 0x000fde0000000000 */
[----:B------:R-:W-:-:S15]  /*7ab0*/  NOP ;  /* 0x0000000000007918 */ /* 0x000fde0000000000 */
[----:B------:R-:W-:-:S15]  /*7ac0*/  NOP ;  /* 0x0000000000007918 */ /* 0x000fde0000000000 */
[----:B0-----:R0:W1:Y:S01]  /*7ad0*/  F2F.F64.F32 R144, R23 ;  /* 0x0000001700907310 */ /* 0x0010620000201800 */
[----:B------:R-:W-:Y:S01]  /*7ae0*/  BSSY.RECONVERGENT B0, `(.L_x_99) ;  /* 0x0000052000007945 */ /* 0x000fe20003800200 */
[----:B------:R-:W-:-:S15]  /*7af0*/  MOV R14, R24 ;  /* 0x00000018000e7202 */ /* 0x000fde0000000f00 */
[----:B------:R-:W-:Y:S02]  /*7b00*/  NOP ;  /* 0x0000000000007918 */ /* 0x000fe40000000000 */
[----:B------:R-:W-:-:S15]  /*7b10*/  NOP ;  /* 0x0000000000007918 */ /* 0x000fde0000000000 */
[----:B------:R-:W-:-:S15]  /*7b20*/  NOP ;  /* 0x0000000000007918 */ /* 0x000fde0000000000 */
[----:B------:R-:W-:-:S15]  /*7b30*/  NOP ;  /* 0x0000000000007918 */ /* 0x000fde0000000000 */
[----:B------:R-:W2:-:S15]  /*7b40*/  DSETP.NEU.AND P5, PT, R24, RZ, PT ;  /* 0x000000ff1800722a */ /* 0x000e9e0003fad000 */
[----:B------:R-:W-:-:S04]  /*7b50*/  NOP ;  /* 0x0000000000007918 */ /* 0x000fc80000000000 */
[----:B------:R-:W-:-:S15]  /*7b60*/  NOP ;  /* 0x0000000000007918 */ /* 0x000fde0000000000 */
[----:B------:R-:W-:-:S15]  /*7b70*/  NOP ;  /* 0x0000000000007918 */ /* 0x000fde0000000000 */
[----:B------:R-:W-:-:S15]  /*7b80*/  NOP ;  /* 0x0000000000007918 */ /* 0x000fde0000000000 */
[----:B------:R-:W3:Y:S01]  /*7b90*/  F2F.F64.F32 R22, R22 ;  /* 0x0000001600167310 */ /* 0x000ee20000201800 */
[----:B--2---:R-:W-:-:S15]  /*7ba0*/  @P5 LOP3.LUT R16, R16, 0x1, RZ, 0xfc, !PT ;  /* 0x0000000110105812 */ /* 0x004fde00078efcff */
[----:B------:R-:W-:-:S03]  /*7bb0*/  NOP ;  /* 0x0000000000007918 */ /* 0x000fc60000000000 */
[----:B------:R-:W-:-:S15]  /*7bc0*/  NOP ;  /* 0x0000000000007918 */ /* 0x000fde0000000000 */
[----:B------:R-:W-:-:S15]  /*7bd0*/  NOP ;  /* 0x0000000000007918 */ /* 0x000fde0000000000 */
[----:B------:R-:W-:-:S15]  /*7be0*/  NOP ;  /* 0x0000000000007918 */ /* 0x000fde0000000000 */
[----:B------:R-:W2:-:S15]  /*7bf0*/  DFMA R136, R60, R156, R136 ;  /* 0x0000009c3c88722b */ /* 0x000e9e0000000088 */
[----:B------:R-:W-:-:S04]  /*7c00*/  NOP ;  /* 0x0000000000007918 */ /* 0x000fc80000000000 */
[----:B------:R-:W-:-:S15]  /*7c10*/  NOP ;  /* 0x0000000000007918 */ /* 0x000fde0000000000 */
[----:B------:R-:W-:-:S15]  /*7c20*/  NOP ;  /* 0x0000000000007918 */ /* 0x000fde0000000000 */
[----:B------:R-:W-:-:S15]  /*7c30*/  NOP ;  /* 0x0000000000007918 */ /* 0x000fde0000000000 */
[----:B------:R-:W4:-:S15]  /*7c40*/  DFMA R132, R58, R154, R132 ;  /* 0x0000009a3a84722b */ /* 0x000f1e0000000084 */
[----:B------:R-:W-:-:S04]  /*7c50*/  NOP ;  /* 0x0000000000007918 */ /* 0x000fc80000000000 */
[----:B------:R-:W-:-:S15]  /*7c60*/  NOP ;  /* 0x0000000000007918 */ /* 0x000fde0000000000 */
[----:B------:R-:W-:-:S15]  /*7c70*/  NOP ;  /* 0x0000000000007918 */ /* 0x000fde0000000000 */
[----:B------:R-:W-:-:S15]  /*7c80*/  NOP ;  /* 0x0000000000007918 */ /* 0x000fde0000000000 */
[----:B------:R-:W0:-:S15]  /*7c90*/  DFMA R128, R56, R152, R128 ;  /* 0x000000983880722b */ /* 0x000e1e0000000080 */
        /* <DEDUP_REMOVED lines=14> */
[----:B------:R5:W0:Y:S02]  /*7d80*/  DFMA R120, R50, R146, R120 ;  /* 0x000000923278722b */ /* 0x000a240000000078 */
[----:B-----5:R-:W-:Y:S01]  /*7d90*/  FSEL R146, R12, RZ, P5 ;  /* 0x000000ff0c927208 */ /* 0x020fe20002800000 */
[----:B------:R-:W-:Y:S01]  /*7da0*/  FSEL R147, R13, 1.875, P5 ;  /* 0x3ff000000d937808 */ /* 0x000fe20002800000 */
[----:B------:R-:W-:Y:S01]  /*7db0*/  MOV R13, R25 ;  /* 0x00000019000d7202 */ /* 0x000fe20000000f00 */
[----:B------:R-:W-:-:S15]  /*7dc0*/  MOV R12, 0x8000 ;  /* 0x00008000000c7802 */ /* 0x000fde0000000f00 */
[----:B------:R-:W-:-:S14]  /*7dd0*/  NOP ;  /* 0x0000000000007918 */ /* 0x000fdc0000000000 */
[----:B------:R-:W-:-:S15]  /*7de0*/  NOP ;  /* 0x0000000000007918 */ /* 0x000fde0000000000 */
[----:B------:R-:W-:-:S15]  /*7df0*/  NOP ;  /* 0x0000000000007918 */ /* 0x000fde0000000000 */
[----:B------:R0:W0:-:S15]  /*7e00*/  DFMA R116, R46, R164, R116 ;  /* 0x000000a42e74722b */ /* 0x00001e0000000074 */
[----:B------:R-:W-:-:S04]  /*7e10*/  NOP ;  /* 0x0000000000007918 */ /* 0x000fc80000000000 */
[----:B------:R-:W-:-:S15]  /*7e20*/  NOP ;  /* 0x0000000000007918 */ /* 0x000fde0000000000 */
        /* <DEDUP_REMOVED lines=27> */
[----:B-1234-:R0:W0:Y:S02]  /*7fe0*/  DFMA R160, R94, R174, R160 ;  /* 0x000000ae5ea0722b */ /* 0x01e02400000000a0 */
[----:B0-----:R-:W-:Y:S05]  /*7ff0*/  CALL.REL.NOINC `($triton_poi_fused_cat_2$__internal_accurate_pow) ;  /* 0x0000007c007c7944 */ /* 0x001fea0003c00000 */
[----:B------:R-:W-:Y:S05]  /*8000*/  BSYNC.RECONVERGENT B0 ;  /* 0x0000000000007941 */ /* 0x000fea0003800200 */
.L_x_99:
[----:B------:R-:W-:Y:S01]  /*8010*/  ISETP.NE.AND P5, PT, R182, 0x7ff00000, PT ;  /* 0x7ff00000b600780c */ /* 0x000fe20003fa5270 */
[----:B------:R-:W-:Y:S01]  /*8020*/  MOV R15, R28 ;  /* 0x0000001c000f7202 */ /* 0x000fe20000000f00 */
[----:B------:R-:W-:Y:S04]  /*8030*/  BSSY.RECONVERGENT B0, `(.L_x_100) ;  /* 0x000000d000007945 */ /* 0x000fe80003800200 */
[----:B------:R-:W-:-:S07]  /*8040*/  MOV.64 R12, R14 ;  /* 0x0000000e000c7202 */ /* 0x000fce0000010f00 */
[----:B------:R-:W-:Y:S05]  /*8050*/  @P5 BRA `(.L_x_101) ;  /* 0x0000000000285947 */ /* 0x000fea0003800000 */
        /* <DEDUP_REMOVED lines=10> */
.L_x_101:
[----:B------:R-:W-:Y:S05]  /*8100*/  BSYNC.RECONVERGENT B0 ;  /* 0x0000000000007941 */ /* 0x000fea0003800200 */
.L_x_100:
[----:B------:R-:W-:Y:S01]  /*8110*/  LOP3.LUT P5, RZ, R16, 0x1, RZ, 0xc0, !PT ;  /* 0x0000000110ff7812 */ /* 0x000fe200078ac0ff */
[----:B------:R-:W-:Y:S01]  /*8120*/  DFMA R102, R48, R118, R196 ;  /* 0x000000763066722b */ /* 0x000fe200000000c4 */
[----:B------:R-:W-:Y:S03]  /*8130*/  BSSY.RECONVERGENT B0, `(.L_x_102) ;  /* 0x0000075000007945 */ /* 0x000fe60003800200 */
[----:B------:R-:W-:Y:S01]  /*8140*/  FSEL R141, R13, 1.875, P5 ;  /* 0x3ff000000d8d7808 */ /* 0x000fe20002800000 */
[----:B------:R-:W-:Y:S01]  /*8150*/  FSEL R140, R12, RZ, P5 ;  /* 0x000000ff0c8c7208 */ /* 0x000fe20002800000 */
[----:B------:R-:W0:Y:S01]  /*8160*/  MUFU.RCP64H R13, R147 ;  /* 0x00000093000d7308 */ /* 0x000e220000001800 */
[----:B------:R-:W-:-:S15]  /*8170*/  MOV R12, 0x1 ;  /* 0x00000001000c7802 */ /* 0x000fde0000000f00 */
[----:B------:R-:W-:-:S12]  /*8180*/  NOP ;  /* 0x0000000000007918 */ /* 0x000fd80000000000 */
        /* <DEDUP_REMOVED lines=39> */
[----:B------:R-:W-:-:S15]  /*8400*/  FSETP.GT.AND P5, PT, |R12|, 1.469367938527859385e-39, PT ;  /* 0x001000000c00780b */ /* 0x000fde0003fa4200 */
[----:B------:R-:W-:-:S12]  /*8410*/  NOP ;  /* 0x0000000000007918 */ /* 0x000fd80000000000 */
[----:B------:R-:W-:-:S15]  /*8420*/  NOP ;  /* 0x0000000000007918 */ /* 0x000fde0000000000 */
[----:B------:R-:W-:-:S15]  /*8430*/  NOP ;  /* 0x0000000000007918 */ /* 0x000fde0000000000 */
[----:B------:R0:W1:-:S15]  /*8440*/  DFMA R114, R46, R116, R114 ;  /* 0x000000742e72722b */ /* 0x00005e0000000072 */
[----:B------:R-:W-:-:S04]  /*8450*/  NOP ;  /* 0x0000000000007918 */ /* 0x000fc80000000000 */
[----:B------:R-:W-:-:S15]  /*8460*/  NOP ;  /* 0x0000000000007918 */ /* 0x000fde0000000000 */
[----:B------:R-:W-:-:S15]  /*8470*/  NOP ;  /* 0x0000000000007918 */ /* 0x000fde0000000000 */
[----:B------:R-:W-:-:S15]  /*8480*/  NOP ;  /* 0x0000000000007918 */ /* 0x000fde0000000000 */
[----:B------:R0:W2:-:S15]  /*8490*/  DFMA R110, R44, R112, R110 ;  /* 0x000000702c6e722b */ /* 0x00009e000000006e */
[----:B------:R-:W-:-:S04]  /*84a0*/  NOP ;  /* 0x0000000000007918 */ /* 0x000fc80000000000 */
[----:B------:R-:W-:-:S15]  /*84b0*/  NOP ;  /* 0x0000000000007918 */ /* 0x000fde0000000000 */
[----:B------:R-:W-:-:S15]  /*84c0*/  NOP ;  /* 0x0000000000007918 */ /* 0x000fde0000000000 */
[----:B------:R-:W-:-:S15]  /*84d0*/  NOP ;  /* 0x0000000000007918 */ /* 0x000fde0000000000 */
[----:B------:R0:W3:-:S15]  /*84e0*/  DFMA R134, R60, R136, R134 ;  /* 0x000000883c86722b */ /* 0x0000de0000000086 */
[----:B------:R-:W-:-:S04]  /*84f0*/  NOP ;  /* 0x0000000000007918 */ /* 0x000fc80000000000 */
[----:B------:R-:W-:-:S15]  /*8500*/  NOP ;  /* 0x0000000000007918 */ /* 0x000fde0000000000 */
[----:B------:R-:W-:-:S15]  /*8510*/  NOP ;  /* 0x0000000000007918 */ /* 0x000fde0000000000 */
[----:B------:R-:W-:-:S15]  /*8520*/  NOP ;  /* 0x0000000000007918 */ /* 0x000fde0000000000 */
[----:B------:R0:W4:-:S15]  /*8530*/  DFMA R130, R58, R132, R130 ;  /* 0x000000843a82722b */ /* 0x00011e0000000082 */
        /* <DEDUP_REMOVED lines=44> */
[----:B------:R0:W0:Y:S02]  /*8800*/  DFMA R118, R94, R160, R26 ;  /* 0x000000a05e76722b */ /* 0x000024000000001a */
[----:B01234-:R-:W-:Y:S05]  /*8810*/  @P5 BRA `(.L_x_103) ;  /* 0x0000000000185947 */ /* 0x01ffea0003800000 */
[----:B------:R-:W-:Y:S01]  /*8820*/  MOV R24, R146 ;  /* 0x0000009200187202 */ /* 0x000fe20000000f00 */
[----:B------:R-:W-:Y:S01]  /*8830*/  MOV R25, R147 ;  /* 0x0000009300197202 */ /* 0x000fe20000000f00 */
[----:B------:R-:W-:-:S07]  /*8840*/  MOV R21, 0x8860 ;  /* 0x0000886000157802 */ /* 0x000fce0000000f00 */
[----:B------:R-:W-:Y:S05]  /*8850*/  CALL.REL.NOINC `($__internal_0_$__cuda_sm20_div_rn_f64_full) ;  /* 0x0000006c004c7944 */ /* 0x000fea0003c00000 */
[----:B------:R-:W-:Y:S01]  /*8860*/  MOV R14, R26 ;  /* 0x0000001a000e7202 */ /* 0x000fe20000000f00 */
[----:B------:R-:W-:-:S07]  /*8870*/  MOV R15, R27 ;  /* 0x0000001b000f7202 */ /* 0x000fce0000000f00 */
.L_x_103:
[----:B------:R-:W-:Y:S05]  /*8880*/  BSYNC.RECONVERGENT B0 ;  /* 0x0000000000007941 */ /* 0x000fea0003800200 */
.L_x_102:
        /* <DEDUP_REMOVED lines=48> */
.L_x_105:
[----:B------:R-:W-:Y:S05]  /*8b90*/  BSYNC.RECONVERGENT B0 ;  /* 0x0000000000007941 */ /* 0x000fea0003800200 */
.L_x_104:
        /* <DEDUP_REMOVED lines=56> */
.L_x_110:
[----:B------:R0:W5:Y:S01]  /*8f20*/  LDL R88, [R1] ;  /* 0x0000000001587983 */ /* 0x0001620000100800 */
[----:B------:R-:W-:Y:S01]  /*8f30*/  MOV R96, R22 ;  /* 0x0000001600607202 */ /* 0x000fe20000000f00 */
[----:B------:R-:W-:-:S07]  /*8f40*/  MOV R97, R23 ;  /* 0x0000001700617202 */ /* 0x000fce0000000f00 */
.L_x_109:
[----:B------:R-:W-:Y:S05]  /*8f50*/  BSYNC.RECONVERGENT B2 ;  /* 0x0000000000027941 */ /* 0x000fea0003800200 */
.L_x_108:
[----:B-----5:R-:W-:Y:S01]  /*8f60*/  IADD3 R88, PT, PT, R88, 0x1, RZ ;  /* 0x0000000158587810 */ /* 0x020fe20007ffe0ff */
[----:B------:R-:W-:Y:S06]  /*8f70*/  BRA `(.L_x_111) ;  /* 0x0000000000087947 */ /* 0x000fec0003800000 */
.L_x_107:
[----:B------:R0:W1:Y:S02]  /*8f80*/  DMUL R96, RZ, R144 ;  /* 0x00000090ff607228 */ /* 0x0000640000000000 */
[----:B01----:R-:W-:-:S07]  /*8f90*/  MOV R88, 0x1 ;  /* 0x0000000100587802 */ /* 0x003fce0000000f00 */
.L_x_111:
[----:B------:R-:W-:Y:S05]  /*8fa0*/  BSYNC.RECONVERGENT B1 ;  /* 0x0000000000017941 */ /* 0x000fea0003800200 */
.L_x_106:
[----:B------:R-:W1:Y:S01]  /*8fb0*/  LDC.64 R28, c[0x4][0x18] ;  /* 0x01000600ff1c7b82 */ /* 0x000e620000000a00 */
[----:B------:R-:W-:-:S05]  /*8fc0*/  LOP3.LUT P5, R21, R88, 0x1, RZ, 0xc0, !PT ;  /* 0x0000000158157812 */ /* 0x000fca00078ac0ff */
[----:B------:R-:W-:-:S04]  /*8fd0*/  IMAD.SHL.U32 R21, R21, 0x8, RZ ;  /* 0x0000000815157824 */ /* 0x000fc800078e00ff */
[----:B-1----:R-:W-:-:S05]  /*8fe0*/  IMAD.WIDE.U32 R28, R21, 0x8, R28 ;  /* 0x00000008151c7825 */ /* 0x002fca00078e001c */
[----:B------:R-:W2:Y:S01]  /*8ff0*/  LDG.E.64.CONSTANT R22, desc[UR8][R28.64+0x8] ;  /* 0x000008081c167981 */ /* 0x000ea2000c1e9b00 */
[----:B------:R-:W-:-:S03]  /*9000*/  LOP3.LUT R16, R16, 0xfffffffb, RZ, 0xc0, !PT ;  /* 0xfffffffb10107812 */ /* 0x000fc600078ec0ff */
[----:B------:R-:W3:Y:S01]  /*9010*/  LDG.E.64.CONSTANT R24, desc[UR8][R28.64+0x10] ;  /* 0x000010081c187981 */ /* 0x000ee2000c1e9b00 */
[----:B------:R-:W-:Y:S01]  /*9020*/  HFMA2 R21, -RZ, RZ, 1.4736328125, -236.625 ;  /* 0x3de5db65ff157431 */ /* 0x000fe200000001ff */
[----:B------:R-:W-:Y:S02]  /*9030*/  @P5 LOP3.LUT R16, R16, 0x4, RZ, 0xfc, !PT ;  /* 0x0000000410105812 */ /* 0x000fe400078efcff */
[----:B------:R-:W4:Y:S04]  /*9040*/  LDG.E.64.CONSTANT R26, desc[UR8][R28.64+0x18] ;  /* 0x000018081c1a7981 */ /* 0x000f28000c1e9b00 */
[----:B------:R-:W2:Y:S04]  /*9050*/  LDG.E.64.CONSTANT R120, desc[UR8][R28.64+0x20] ;  /* 0x000020081c787981 */ /* 0x000ea8000c1e9b00 */
[----:B------:R-:W5:Y:S04]  /*9060*/  LDG.E.64.CONSTANT R90, desc[UR8][R28.64+0x28] ;  /* 0x000028081c5a7981 */ /* 0x000f68000c1e9b00 */
[----:B------:R1:W5:Y:S01]  /*9070*/  LDG.E.64.CONSTANT R132, desc[UR8][R28.64+0x30] ;  /* 0x000030081c847981 */ /* 0x000362000c1e9b00 */
[----:B------:R-:W-:Y:S01]  /*9080*/  ISETP.NE.AND P6, PT, R108, RZ, PT ;  /* 0x000000ff6c00720c */ /* 0x000fe20003fc5270 */
[----:B-1----:R-:W-:Y:S01]  /*9090*/  MOV R28, 0x79785eba ;  /* 0x79785eba001c7802 */ /* 0x002fe20000000f00 */
[----:B------:R-:W-:Y:S01]  /*90a0*/  FSEL R29, R21, -0.082518599927425384521, !P5 ;  /* 0xbda8ff83151d7808 */ /* 0x000fe20006800000 */
[----:B------:R-:W-:-:S03]  /*90b0*/  LOP3.LUT R21, R109, 0x7fffffff, RZ, 0xc0, !PT ;  /* 0x7fffffff6d157812 */ /* 0x000fc600078ec0ff */
[----:B------:R-:W-:Y:S02]  /*90c0*/  FSEL R28, -R28, 4.2945490664224492434e-19, !P5 ;  /* 0x20fd81641c1c7808 */ /* 0x000fe40006800100 */
[----:B------:R-:W-:Y:S01]  /*90d0*/  ISETP.EQ.AND P5, PT, R21, 0x7ff00000, PT ;  /* 0x7ff000001500780c */ /* 0x000fe20003fa2270 */
[----:B------:R-:W2:Y:S01]  /*90e0*/  DMUL R122, R96, R96 ;  /* 0x00000060607a7228 */ /* 0x000ea20000000000 */
[----:B------:R-:W-:-:S15]  /*90f0*/  BSSY.RECONVERGENT B1, `(.L_x_112) ;  /* 0x0000092000017945 */ /* 0x000fde0003800200 */
[----:B------:R-:W-:-:S03]  /*9100*/  NOP ;  /* 0x0000000000007918 */ /* 0x000fc60000000000 */
        /* <DEDUP_REMOVED lines=23> */
[----:B--2---:R-:W3:-:S15]  /*9280*/  DFMA R22, R122, R28, R22 ;  /* 0x0000001c7a16722b */ /* 0x004ede0000000016 */
[----:B------:R-:W-:-:S04]  /*9290*/  NOP ;  /* 0x0000000000007918 */ /* 0x000fc80000000000 */
[----:B------:R-:W-:-:S15]  /*92a0*/  NOP ;  /* 0x0000000000007918 */ /* 0x000fde0000000000 */
[----:B------:R-:W-:-:S15]  /*92b0*/  NOP ;  /* 0x0000000000007918 */ /* 0x000fde0000000000 */
[----:B------:R-:W-:-:S15]  /*92c0*/  NOP ;  /* 0x0000000000007918 */ /* 0x000fde0000000000 */
[----:B---3--:R-:W4:-:S15]  /*92d0*/  DFMA R22, R122, R22, R24 ;  /* 0x000000167a16722b */ /* 0x008f1e0000000018 */
[----:B------:R-:W-:-:S04]  /*92e0*/  NOP ;  /* 0x0000000000007918 */ /* 0x000fc80000000000 */
[----:B------:R-:W-:-:S15]  /*92f0*/  NOP ;  /* 0x0000000000007918 */ /* 0x000fde0000000000 */
[----:B------:R-:W-:-:S15]  /*9300*/  NOP ;  /* 0x0000000000007918 */ /* 0x000fde0000000000 */
[----:B------:R-:W-:-:S15]  /*9310*/  NOP ;  /* 0x0000000000007918 */ /* 0x000fde0000000000 */
[----:B----4-:R-:W1:-:S15]  /*9320*/  DFMA R22, R122, R22, R26 ;  /* 0x000000167a16722b */ /* 0x010e5e000000001a */
        /* <DEDUP_REMOVED lines=54> */
[----:B-1----:R2:W1:Y:S02]  /*9690*/  DFMA R120, R122, R22, R120 ;  /* 0x000000167a78722b */ /* 0x0024640000000078 */
        /* <DEDUP_REMOVED lines=47> */
.L_x_116:
[----:B------:R0:W5:Y:S01]  /*9990*/  LDL R24, [R1] ;  /* 0x0000000001187983 */ /* 0x0001620000100800 */
[----:B------:R-:W-:Y:S01]  /*99a0*/  MOV R118, R22 ;  /* 0x0000001600767202 */ /* 0x000fe20000000f00 */
[----:B------:R-:W-:-:S07]  /*99b0*/  MOV R119, R23 ;  /* 0x0000001700777202 */ /* 0x000fce0000000f00 */
.L_x_115:
[----:B------:R-:W-:Y:S05]  /*99c0*/  BSYNC.RECONVERGENT B2 ;  /* 0x0000000000027941 */ /* 0x000fea0003800200 */
.L_x_114:
[----:B-----5:R-:W-:Y:S01]  /*99d0*/  IADD3 R89, PT, PT, R24, 0x1, RZ ;  /* 0x0000000118597810 */ /* 0x020fe20007ffe0ff */
[----:B------:R-:W-:Y:S06]  /*99e0*/  BRA `(.L_x_117) ;  /* 0x0000000000087947 */ /* 0x000fec0003800000 */
.L_x_113:
[----:B------:R0:W1:Y:S02]  /*99f0*/  DMUL R118, RZ, R108 ;  /* 0x0000006cff767228 */ /* 0x0000640000000000 */
[----:B01----:R-:W-:-:S07]  /*9a00*/  MOV R89, 0x1 ;  /* 0x0000000100597802 */ /* 0x003fce0000000f00 */
.L_x_117:
[----:B------:R-:W-:Y:S05]  /*9a10*/  BSYNC.RECONVERGENT B1 ;  /* 0x0000000000017941 */ /* 0x000fea0003800200 */
.L_x_112:
[----:B------:R-:W1:Y:S01]  /*9a20*/  LDC.64 R32, c[0x4][0x18] ;  /* 0x01000600ff207b82 */ /* 0x000e620000000a00 */
[----:B------:R-:W-:-:S05]  /*9a30*/  LOP3.LUT P5, R21, R89, 0x1, RZ, 0xc0, !PT ;  /* 0x0000000159157812 */ /* 0x000fca00078ac0ff */
[----:B------:R-:W-:Y:S01]  /*9a40*/  IMAD.SHL.U32 R21, R21, 0x8, RZ ;  /* 0x0000000815157824 */ /* 0x000fe200078e00ff */
[----:B------:R-:W-:-:S03]  /*9a50*/  ISETP.GT.AND P6, PT, R20, 0x2a, P3 ;  /* 0x0000002a1400780c */ /* 0x000fc60001fc4270 */
[----:B-1----:R-:W-:-:S05]  /*9a60*/  IMAD.WIDE.U32 R32, R21, 0x8, R32 ;  /* 0x0000000815207825 */ /* 0x002fca00078e0020 */
[----:B------:R-:W2:Y:S01]  /*9a70*/  LDG.E.64.CONSTANT R22, desc[UR8][R32.64+0x8] ;  /* 0x0000080820167981 */ /* 0x000ea2000c1e9b00 */
[----:B------:R-:W-:-:S03]  /*9a80*/  LOP3.LUT R16, R16, 0xfffffffd, RZ, 0xc0, !PT ;  /* 0xfffffffd10107812 */ /* 0x000fc600078ec0ff */
[----:B------:R-:W3:Y:S01]  /*9a90*/  LDG.E.64.CONSTANT R24, desc[UR8][R32.64+0x10] ;  /* 0x0000100820187981 */ /* 0x000ee2000c1e9b00 */
[----:B------:R-:W-:Y:S01]  /*9aa0*/  UMOV UR4, 0xf0 ;  /* 0x000000f000047882 */ /* 0x000fe20000000000 */
[----:B------:R-:W-:Y:S02]  /*9ab0*/  HFMA2 R21, -RZ, RZ, 0, 0 ;  /* 0x00000000ff157431 */ /* 0x000fe400000001ff */
[----:B------:R-:W4:Y:S04]  /*9ac0*/  LDG.E.64.CONSTANT R26, desc[UR8][R32.64+0x18] ;  /* 0x00001808201a7981 */ /* 0x000f28000c1e9b00 */
[----:B------:R-:W3:Y:S04]  /*9ad0*/  LDG.E.64.CONSTANT R28, desc[UR8][R32.64+0x20] ;  /* 0x00002008201c7981 */ /* 0x000ee8000c1e9b00 */
[----:B------:R-:W3:Y:S01]  /*9ae0*/  LDG.E.64.CONSTANT R30, desc[UR8][R32.64+0x28] ;  /* 0x00002808201e7981 */ /* 0x000ee2000c1e9b00 */
[----:B------:R-:W-:Y:S01]  /*9af0*/  USHF.R.U32 UR4, UR4, 0x4, URZ ;  /* 0x0000000404047899 */ /* 0x000fe200080016ff */
[----:B------:R-:W-:-:S03]  /*9b00*/  UMOV UR5, 0x140 ;  /* 0x0000014000057882 */ /* 0x000fc60000000000 */
[----:B------:R-:W-:-:S04]  /*9b10*/  ULOP3.LUT UR5, UR5, 0xf, UR4, 0xf8, !UPT ;  /* 0x0000000f05057892 */ /* 0x000fc8000f8ef804 */
[----:B------:R-:W-:Y:S01]  /*9b20*/  USHF.L.U32 UR5, UR5, 0x14, URZ ;  /* 0x0000001405057899 */ /* 0x000fe200080006ff */
[----:B------:R-:W-:Y:S01]  /*9b30*/  UMOV UR4, URZ ;  /* 0x000000ff00047c82 */ /* 0x000fe20008000000 */
[----:B------:R-:W2:Y:S01]  /*9b40*/  DMUL R124, R118, R118 ;  /* 0x00000076767c7228 */ /* 0x000ea20000000000 */
[----:B------:R-:W-:Y:S01]  /*9b50*/  @P5 LOP3.LUT R16, R16, 0x2, RZ, 0xfc, !PT ;  /* 0x0000000210105812 */ /* 0x000fe200078efcff */
[----:B------:R1:W5:Y:S05]  /*9b60*/  LDG.E.64.CONSTANT R108, desc[UR8][R32.64+0x30] ;  /* 0x00003008206c7981 */ /* 0x00036a000c1e9b00 */
[----:B------:R-:W3:Y:S01]  /*9b70*/  @P6 LDG.E.EL R21, desc[UR4][R86.64+0x8] ;  /* 0x0000080456156981 */ /* 0x000ee2000c2e1900 */
[----:B-1----:R-:W-:Y:S01]  /*9b80*/  MOV R32, 0x79785eba ;  /* 0x79785eba00207802 */ /* 0x002fe20000000f00 */
[----:B------:R-:W-:-:S04]  /*9b90*/  HFMA2 R33, -RZ, RZ, 1.4736328125, -236.625 ;  /* 0x3de5db65ff217431 */ /* 0x000fc800000001ff */
[----:B------:R-:W-:Y:S01]  /*9ba0*/  FSEL R32, -R32, 4.2945490664224492434e-19, !P5 ;  /* 0x20fd816420207808 */ /* 0x000fe20006800100 */
[----:B------:R-:W-:Y:S01]  /*9bb0*/  FSEL R33, R33, -0.082518599927425384521, !P5 ;  /* 0xbda8ff8321217808 */ /* 0x000fe20006800000 */
[----:B------:R-:W-:Y:S01]  /*9bc0*/  LOP3.LUT R16, R16, 0xfeffffff, RZ, 0xc0, !PT ;  /* 0xfeffffff10107812 */ /* 0x000fe200078ec0ff */
[----:B------:R-:W-:Y:S03]  /*9bd0*/  BSSY.RECONVERGENT B1, `(.L_x_118) ;  /* 0x0000081000017945 */ /* 0x000fe60003800200 */
[----:B------:R-:W-:-:S15]  /*9be0*/  @P6 LOP3.LUT R16, R16, 0x1000000, RZ, 0xfc, !PT ;  /* 0x0100000010106812 */ /* 0x000fde00078efcff */
[----:B------:R-:W-:-:S15]  /*9bf0*/  NOP ;  /* 0x0000000000007918 */ /* 0x000fde0000000000 */
[----:B------:R-:W-:-:S15]  /*9c00*/  NOP ;  /* 0x0000000000007918 */ /* 0x000fde0000000000 */
[----:B-----5:R3:W-:-:S15]  /*9c10*/  DFMA R128, R122, R120, R90 ;  /* 0x000000787a80722b */ /* 0x0207de000000005a */
        /* <DEDUP_REMOVED lines=14> */
[----:B--2---:R-:W1:-:S15]  /*9d00*/  DFMA R22, R124, R32, R22 ;  /* 0x000000207c16722b */ /* 0x004e5e0000000016 */
[----:B------:R-:W-:-:S04]  /*9d10*/  NOP ;  /* 0x0000000000007918 */ /* 0x000fc80000000000 */
[----:B------:R-:W-:-:S15]  /*9d20*/  NOP ;  /* 0x0000000000007918 */ /* 0x000fde0000000000 */
[----:B------:R-:W-:-:S15]  /*9d30*/  NOP ;  /* 0x0000000000007918 */ /* 0x000fde0000000000 */
[----:B------:R-:W-:-:S15]  /*9d40*/  NOP ;  /* 0x0000000000007918 */ /* 0x000fde0000000000 */
[----:B---3--:R-:W2:-:S15]  /*9d50*/  F2F.F64.F32 R90, R21 ;  /* 0x00000015005a7310 */ /* 0x008e9e0000201800 */
[----:B------:R-:W-:-:S04]  /*9d60*/  NOP ;  /* 0x0000000000007918 */ /* 0x000fc80000000000 */
[----:B------:R-:W-:-:S15]  /*9d70*/  NOP ;  /* 0x0000000000007918 */ /* 0x000fde0000000000 */
[----:B------:R-:W-:-:S15]  /*9d80*/  NOP ;  /* 0x0000000000007918 */ /* 0x000fde0000000000 */
[----:B------:R-:W-:-:S15]  /*9d90*/  NOP ;  /* 0x0000000000007918 */ /* 0x000fde0000000000 */
[----:B-1----:R-:W4:-:S15]  /*9da0*/  DFMA R22, R124, R22, R24 ;  /* 0x000000167c16722b */ /* 0x002f1e0000000018 */
        /* <DEDUP_REMOVED lines=9> */
[----:B-1----:R-:W1:-:S15]  /*9e40*/  DFMA R22, R124, R22, R28 ;  /* 0x000000167c16722b */ /* 0x002e5e000000001c */
[----:B------:R-:W-:-:S04]  /*9e50*/  NOP ;  /* 0x0000000000007918 */ /* 0x000fc80000000000 */
[----:B------:R-:W-:-:S15]  /*9e60*/  NOP ;  /* 0x0000000000007918 */ /* 0x000fde0000000000 */
[----:B------:R-:W-:-:S15]  /*9e70*/  NOP ;  /* 0x0000000000007918 */ /* 0x000fde0000000000 */
[----:B------:R-:W-:-:S15]  /*9e80*/  NOP ;  /* 0x0000000000007918 */ /* 0x000fde0000000000 */
[----:B-1----:R-:W-:-:S15]  /*9e90*/  DFMA R120, R124, R22, R30 ;  /* 0x000000167c78722b */ /* 0x002fde000000001e */
[----:B------:R-:W-:-:S04]  /*9ea0*/  NOP ;  /* 0x0000000000007918 */ /* 0x000fc80000000000 */
[----:B------:R-:W-:-:S15]  /*9eb0*/  NOP ;  /* 0x0000000000007918 */ /* 0x000fde0000000000 */
[----:B------:R-:W-:-:S15]  /*9ec0*/  NOP ;  /* 0x0000000000007918 */ /* 0x000fde0000000000 */
[----:B------:R-:W-:-:S15]  /*9ed0*/  NOP ;  /* 0x0000000000007918 */ /* 0x000fde0000000000 */
[----:B------:R-:W1:Y:S02]  /*9ee0*/  DMUL R22, RZ, R14 ;  /* 0x0000000eff167228 */ /* 0x000e640000000000 */
[----:B-1----:R-:W-:Y:S01]  /*9ef0*/  LOP3.LUT R24, R23, 0x7fffffff, RZ, 0xc0, !PT ;  /* 0x7fffffff17187812 */ /* 0x002fe200078ec0ff */
[----:B------:R-:W-:-:S05]  /*9f00*/  ISETP.NE.AND P5, PT, R22, RZ, PT ;  /* 0x000000ff1600720c */ /* 0x000fca0003fa5270 */
[----:B------:R-:W-:-:S15]  /*9f10*/  ISETP.EQ.AND P5, PT, R24, 0x7ff00000, !P5 ;  /* 0x7ff000001800780c */ /* 0x000fde0006fa2270 */
[----:B------:R-:W-:-:S11]  /*9f20*/  NOP ;  /* 0x0000000000007918 */ /* 0x000fd60000000000 */
[----:B------:R-:W-:-:S15]  /*9f30*/  NOP ;  /* 0x0000000000007918 */ /* 0x000fde0000000000 */
[----:B------:R-:W-:-:S15]  /*9f40*/  NOP ;  /* 0x0000000000007918 */ /* 0x000fde0000000000 */
[----:B------:R-:W1:-:S15]  /*9f50*/  DSETP.LTU.OR P5, PT, |R22|, 2.14748364800000000000e+09, P5 ;  /* 0x41e000001600742a */ /* 0x000e5e0002fa9600 */
        /* <DEDUP_REMOVED lines=64> */
[----:B--2---:R3:W2:Y:S02]  /*a360*/  DMUL R90, R90, R12 ;  /* 0x0000000c5a5a7228 */ /* 0x0046a40000000000 */
[----:B01234-:R-:W-:Y:S05]  /*a370*/  @P5 BRA `(.L_x_119) ;  /* 0x0000000000185947 */ /* 0x01ffea0003800000 */
[----:B------:R-:W-:Y:S01]  /*a380*/  MOV R25, R22 ;  /* 0x0000001600197202 */ /* 0x000fe20000000f00 */
[----:B------:R-:W-:Y:S01]  /*a390*/  MOV R24, R23 ;  /* 0x0000001700187202 */ /* 0x000fe20000000f00 */
[----:B------:R-:W-:Y:S01]  /*a3a0*/  MOV R23, R84 ;  /* 0x0000005400177202 */ /* 0x000fe20000000f00 */
[----:B------:R-:W-:Y:S01]  /*a3b0*/  MOV R22, R85 ;  /* 0x0000005500167202 */ /* 0x000fe20000000f00 */
[----:B------:R-:W-:-:S07]  /*a3c0*/  MOV R21, 0xa3e0 ;  /* 0x0000a3e000157802 */ /* 0x000fce0000000f00 */
[----:B------:R-:W-:Y:S05]  /*a3d0*/  CALL.REL.NOINC `($triton_poi_fused_cat_2$__internal_trig_reduction_slowpathd) ;  /* 0x0000007400d47944 */ /* 0x000fea0003c00000 */
.L_x_119:
[----:B------:R-:W-:Y:S05]  /*a3e0*/  BSYNC.RECONVERGENT B1 ;  /* 0x0000000000017941 */ /* 0x000fea0003800200 */
.L_x_118:
[----:B------:R-:W2:Y:S04]  /*a3f0*/  LDL.LU.64 R150, [R1+0x60] ;  /* 0x0000600001967983 */ /* 0x000ea80000300a00 */
[----:B------:R-:W3:Y:S04]  /*a400*/  LDL.LU.64 R148, [R1+0x68] ;  /* 0x0000680001947983 */ /* 0x000ee80000300a00 */
[----:B------:R-:W4:Y:S04]  /*a410*/  LDL.LU.64 R146, [R1+0x70] ;  /* 0x0000700001927983 */ /* 0x000f280000300a00 */
[----:B------:R-:W5:Y:S04]  /*a420*/  LDL.LU.64 R144, [R1+0x88] ;  /* 0x0000880001907983 */ /* 0x000f680000300a00 */
[----:B------:R-:W3:Y:S04]  /*a430*/  LDL.LU.64 R142, [R1+0x90] ;  /* 0x00009000018e7983 */ /* 0x000ee80000300a00 */
[----:B------:R-:W3:Y:S04]  /*a440*/  LDL.LU.64 R140, [R1+0x80] ;  /* 0x00008000018c7983 */ /* 0x000ee80000300a00 */
[----:B------:R-:W3:Y:S04]  /*a450*/  LDL.LU.64 R136, [R1+0x78] ;  /* 0x0000780001887983 */ /* 0x000ee80000300a00 */
[----:B------:R-:W3:Y:S04]  /*a460*/  LDL.LU.64 R32, [R1+0x48] ;  /* 0x0000480001207983 */ /* 0x000ee80000300a00 */
[----:B------:R-:W3:Y:S04]  /*a470*/  LDL.LU.64 R30, [R1+0x40] ;  /* 0x00004000011e7983 */ /* 0x000ee80000300a00 */
[----:B------:R-:W3:Y:S04]  /*a480*/  LDL.LU.64 R28, [R1+0x38] ;  /* 0x00003800011c7983 */ /* 0x000ee80000300a00 */
[----:B------:R-:W3:Y:S04]  /*a490*/  LDL.LU.64 R26, [R1+0x58] ;  /* 0x00005800011a7983 */ /* 0x000ee80000300a00 */
[----:B------:R-:W3:Y:S04]  /*a4a0*/  LDL.LU.64 R24, [R1+0x50] ;  /* 0x0000500001187983 */ /* 0x000ee80000300a00 */
[----:B------:R-:W3:Y:S01]  /*a4b0*/  LDL.LU.64 R22, [R1+0x30] ;  /* 0x0000300001167983 */ /* 0x000ee20000300a00 */
[----:B------:R-:W-:Y:S01]  /*a4c0*/  LOP3.LUT R21, R91, 0x7fffffff, RZ, 0xc0, !PT ;  /* 0x7fffffff5b157812 */ /* 0x000fe200078ec0ff */
[----:B------:R-:W-:Y:S01]  /*a4d0*/  BSSY.RECONVERGENT B1, `(.L_x_120) ;  /* 0x0000081000017945 */ /* 0x000fe20003800200 */
[----:B------:R-:W-:Y:S01]  /*a4e0*/  ISETP.NE.AND P6, PT, R90, RZ, PT ;  /* 0x000000ff5a00720c */ /* 0x000fe20003fc5270 */
[----:B------:R0:W1:Y:S02]  /*a4f0*/  DFMA R138, R94, R138, R178 ;  /* 0x0000008a5e8a722b */ /* 0x00006400000000b2 */
[----:B------:R-:W-:-:S15]  /*a500*/  ISETP.EQ.AND P5, PT, R21, 0x7ff00000, PT ;  /* 0x7ff000001500780c */ /* 0x000fde0003fa2270 */
[----:B------:R-:W-:Y:S02]  /*a510*/  NOP ;  /* 0x0000000000007918 */ /* 0x000fe40000000000 */
        /* <DEDUP_REMOVED lines=13> */
[----:B--2---:R2:W0:-:S15]  /*a5f0*/  DFMA R134, R60, R134, R150 ;  /* 0x000000863c86722b */ /* 0x00441e0000000096 */
[----:B------:R-:W-:-:S04]  /*a600*/  NOP ;  /* 0x0000000000007918 */ /* 0x000fc80000000000 */
[----:B------:R-:W-:-:S15]  /*a610*/  NOP ;  /* 0x0000000000007918 */ /* 0x000fde0000000000 */
[----:B------:R-:W-:-:S15]  /*a620*/  NOP ;  /* 0x0000000000007918 */ /* 0x000fde0000000000 */
[----:B------:R-:W-:-:S15]  /*a630*/  NOP ;  /* 0x0000000000007918 */ /* 0x000fde0000000000 */
[----:B---3--:R2:W3:-:S15]  /*a640*/  DFMA R130, R58, R130, R148 ;  /* 0x000000823a82722b */ /* 0x0084de0000000094 */
[----:B------:R-:W-:-:S04]  /*a650*/  NOP ;  /* 0x0000000000007918 */ /* 0x000fc80000000000 */
[----:B------:R-:W-:-:S15]  /*a660*/  NOP ;  /* 0x0000000000007918 */ /* 0x000fde0000000000 */
[----:B------:R-:W-:-:S15]  /*a670*/  NOP ;  /* 0x0000000000007918 */ /* 0x000fde0000000000 */
[----:B------:R-:W-:-:S15]  /*a680*/  NOP ;  /* 0x0000000000007918 */ /* 0x000fde0000000000 */
[----:B----4-:R2:W4:-:S15]  /*a690*/  DFMA R126, R56, R126, R146 ;  /* 0x0000007e387e722b */ /* 0x01051e0000000092 */
[----:B------:R-:W-:-:S04]  /*a6a0*/  NOP ;  /* 0x0000000000007918 */ /* 0x000fc80000000000 */
[----:B------:R-:W-:-:S15]  /*a6b0*/  NOP ;  /* 0x0000000000007918 */ /* 0x000fde0000000000 */
[----:B------:R-:W-:-:S15]  /*a6c0*/  NOP ;  /* 0x0000000000007918 */ /* 0x000fde0000000000 */
[----:B------:R-:W-:-:S15]  /*a6d0*/  NOP ;  /* 0x0000000000007918 */ /* 0x000fde0000000000 */
[----:B-----5:R2:W0:-:S15]  /*a6e0*/  DFMA R92, R54, R92, R144 ;  /* 0x0000005c365c722b */ /* 0x02041e0000000090 */
        /* <DEDUP_REMOVED lines=45> */
[----:B01234-:R-:W-:Y:S05]  /*a9c0*/  @!P6 BRA P5, `(.L_x_121) ;  /* 0x0000000000bce947 */ /* 0x01ffea0002800000 */
        /* <DEDUP_REMOVED lines=45> */
.L_x_123:
[----:B------:R0:W5:Y:S01]  /*aca0*/  LDL R120, [R1] ;  /* 0x0000000001787983 */ /* 0x0001620000100800 */
[----:B------:R-:W-:Y:S05]  /*acb0*/  BRA `(.L_x_122) ;  /* 0x0000000000087947 */ /* 0x000fea0003800000 */
.L_x_121:
[----:B------:R1:W2:Y:S02]  /*acc0*/  DMUL R22, RZ, R90 ;  /* 0x0000005aff167228 */ /* 0x0002a40000000000 */
[----:B-12---:R-:W-:-:S07]  /*acd0*/  MOV R120, RZ ;  /* 0x000000ff00787202 */ /* 0x006fce0000000f00 */
.L_x_122:
[----:B------:R-:W-:Y:S05]  /*ace0*/  BSYNC.RECONVERGENT B1 ;  /* 0x0000000000017941 */ /* 0x000fea0003800200 */
.L_x_120:
[----:B------:R-:W1:Y:S01]  /*acf0*/  LDC.64 R28, c[0x4][0x18] ;  /* 0x01000600ff1c7b82 */ /* 0x000e620000000a00 */
[----:B-----5:R-:W-:Y:S01]  /*ad00*/  LOP3.LUT P5, R21, R120, 0x1, RZ, 0xc0, !PT ;  /* 0x0000000178157812 */ /* 0x020fe200078ac0ff */
[----:B------:R-:W-:Y:S01]  /*ad10*/  UMOV UR4, 0xf0 ;  /* 0x000000f000047882 */ /* 0x000fe20000000000 */
[----:B------:R-:W-:Y:S01]  /*ad20*/  ISETP.EQ.AND P6, PT, R19, 0x2, P0 ;  /* 0x000000021300780c */ /* 0x000fe200007c2270 */
[----:B------:R-:W-:Y:S01]  /*ad30*/  USHF.R.U32 UR4, UR4, 0x4, URZ ;  /* 0x0000000404047899 */ /* 0x000fe200080016ff */
[----:B------:R-:W-:-:S03]  /*ad40*/  UMOV UR5, 0x140 ;  /* 0x0000014000057882 */ /* 0x000fc60000000000 */
[----:B------:R-:W-:-:S04]  /*ad50*/  ULOP3.LUT UR5, UR5, 0xf, UR4, 0xf8, !UPT ;  /* 0x0000000f05057892 */ /* 0x000fc8000f8ef804 */
[----:B------:R-:W-:Y:S01]  /*ad60*/  USHF.L.U32 UR5, UR5, 0x14, URZ ;  /* 0x0000001405057899 */ /* 0x000fe200080006ff */
[----:B------:R-:W-:Y:S01]  /*ad70*/  UMOV UR4, URZ ;  /* 0x000000ff00047c82 */ /* 0x000fe20008000000 */
[----:B------:R-:W-:Y:S02]  /*ad80*/  HFMA2 R121, -RZ, RZ, 0, 0 ;  /* 0x00000000ff797431 */ /* 0x000fe400000001ff */
[----:B------:R-:W-:Y:S01]  /*ad90*/  IMAD.SHL.U32 R21, R21, 0x8, RZ ;  /* 0x0000000815157824 */ /* 0x000fe200078e00ff */
[----:B------:R-:W-:-:S04]  /*ada0*/  LOP3.LUT R16, R16, 0xfffffffe, RZ, 0xc0, !PT ;  /* 0xfffffffe10107812 */ /* 0x000fc800078ec0ff */
[----:B------:R-:W-:Y:S01]  /*adb0*/  @P5 LOP3.LUT R16, R16, 0x1, RZ, 0xfc, !PT ;  /* 0x0000000110105812 */ /* 0x000fe200078efcff */
[----:B------:R-:W2:Y:S03]  /*adc0*/  @P6 LDG.E.EL R121, desc[UR4][R86.64+0x8] ;  /* 0x0000080456796981 */ /* 0x000ea6000c2e1900 */
[----:B------:R-:W-:-:S04]  /*add0*/  LOP3.LUT R16, R16, 0xffdfffff, RZ, 0xc0, !PT ;  /* 0xffdfffff10107812 */ /* 0x000fc800078ec0ff */
[----:B------:R-:W-:Y:S01]  /*ade0*/  @P6 LOP3.LUT R16, R16, 0x200000, RZ, 0xfc, !PT ;  /* 0x0020000010106812 */ /* 0x000fe200078efcff */
[----:B-1----:R-:W-:Y:S01]  /*adf0*/  IMAD.WIDE.U32 R28, R21, 0x8, R28 ;  /* 0x00000008151c7825 */ /* 0x002fe200078e001c */
[----:B------:R-:W-:Y:S01]  /*ae00*/  ISETP.GT.AND P6, PT, R20, 0x2a, P2 ;  /* 0x0000002a1400780c */ /* 0x000fe200017c4270 */
[----:B------:R-:W-:-:S03]  /*ae10*/  MOV R21, RZ ;  /* 0x000000ff00157202 */ /* 0x000fc60000000f00 */
[----:B------:R-:W3:Y:S04]  /*ae20*/  LDG.E.64.CONSTANT R30, desc[UR8][R28.64+0x8] ;  /* 0x000008081c1e7981 */ /* 0x000ee8000c1e9b00 */
[----:B------:R-:W4:Y:S04]  /*ae30*/  LDG.E.64.CONSTANT R32, desc[UR8][R28.64+0x10] ;  /* 0x000010081c207981 */ /* 0x000f28000c1e9b00 */
[----:B------:R-:W2:Y:S04]  /*ae40*/  LDG.E.64.CONSTANT R132, desc[UR8][R28.64+0x18] ;  /* 0x000018081c847981 */ /* 0x000ea8000c1e9b00 */
[----:B------:R-:W2:Y:S04]  /*ae50*/  LDG.E.64.CONSTANT R136, desc[UR8][R28.64+0x20] ;  /* 0x000020081c887981 */ /* 0x000ea8000c1e9b00 */
[----:B------:R-:W2:Y:S04]  /*ae60*/  LDG.E.64.CONSTANT R26, desc[UR8][R28.64+0x28] ;  /* 0x000028081c1a7981 */ /* 0x000ea8000c1e9b00 */
[----:B------:R1:W2:Y:S04]  /*ae70*/  LDG.E.64.CONSTANT R24, desc[UR8][R28.64+0x30] ;  /* 0x000030081c187981 */ /* 0x0002a8000c1e9b00 */
[----:B------:R-:W2:Y:S01]  /*ae80*/  @P6 LDG.E.EL R21, desc[UR4][R86.64+0x8] ;  /* 0x0000080456156981 */ /* 0x000ea2000c2e1900 */
[----:B-1----:R-:W-:Y:S01]  /*ae90*/  MOV R28, 0x79785eba ;  /* 0x79785eba001c7802 */ /* 0x002fe20000000f00 */
[----:B------:R-:W-:-:S04]  /*aea0*/  HFMA2 R29, -RZ, RZ, 1.4736328125, -236.625 ;  /* 0x3de5db65ff1d7431 */ /* 0x000fc800000001ff */
[----:B------:R-:W-:Y:S01]  /*aeb0*/  FSEL R28, -R28, 4.2945490664224492434e-19, !P5 ;  /* 0x20fd81641c1c7808 */ /* 0x000fe20006800100 */
[----:B------:R-:W-:Y:S01]  /*aec0*/  FSEL R29, R29, -0.082518599927425384521, !P5 ;  /* 0xbda8ff831d1d7808 */ /* 0x000fe20006800000 */
[----:B------:R-:W-:Y:S01]  /*aed0*/  DFMA R78, R98, R78, R78 ;  /* 0x0000004e624e722b */ /* 0x000fe2000000004e */
[----:B------:R-:W-:-:S04]  /*aee0*/  LOP3.LUT R16, R16, 0xffbfffff, RZ, 0xc0, !PT ;  /* 0xffbfffff10107812 */ /* 0x000fc800078ec0ff */
[----:B------:R-:W-:Y:S01]  /*aef0*/  @P6 LOP3.LUT R16, R16, 0x400000, RZ, 0xfc, !PT ;  /* 0x0040000010106812 */ /* 0x000fe200078efcff */
[----:B------:R-:W-:-:S15]  /*af00*/  BSSY.RECONVERGENT B1, `(.L_x_124) ;  /* 0x0000110000017945 */ /* 0x000fde0003800200 */
[----:B------:R-:W-:-:S13]  /*af10*/  NOP ;  /* 0x0000000000007918 */ /* 0x000fda0000000000 */
[----:B------:R-:W-:-:S15]  /*af20*/  NOP ;  /* 0x0000000000007918 */ /* 0x000fde0000000000 */
[----:B------:R-:W-:-:S15]  /*af30*/  NOP ;  /* 0x0000000000007918 */ /* 0x000fde0000000000 */
[----:B------:R-:W-:-:S15]  /*af40*/  DFMA R52, R52, R98, 1 ;  /* 0x3ff000003434742b */ /* 0x000fde0000000062 */
[----:B------:R-:W-:-:S04]  /*af50*/  NOP ;  /* 0x0000000000007918 */ /* 0x000fc80000000000 */
[----:B------:R-:W-:-:S15]  /*af60*/  NOP ;  /* 0x0000000000007918 */ /* 0x000fde0000000000 */
[----:B------:R-:W-:-:S15]  /*af70*/  NOP ;  /* 0x0000000000007918 */ /* 0x000fde0000000000 */
[----:B------:R-:W-:-:S15]  /*af80*/  NOP ;  /* 0x0000000000007918 */ /* 0x000fde0000000000 */
[----:B------:R-:W3:-:S15]  /*af90*/  DMUL R98, R22, R22 ;  /* 0x0000001616627228 */ /* 0x000ede0000000000 */
        /* <DEDUP_REMOVED lines=9> */
[----:B------:R-:W-:-:S15]  /*b030*/  DFMA R50, R50, R100, 1 ;  /* 0x3ff000003232742b */ /* 0x000fde0000000064 */
        /* <DEDUP_REMOVED lines=9> */
[----:B----4-:R-:W2:-:S15]  /*b0d0*/  DFMA R30, R98, R30, R32 ;  /* 0x0000001e621e722b */ /* 0x010e9e0000000020 */
        /* <DEDUP_REMOVED lines=24> */
[----:B-1----:R1:W-:-:S15]  /*b260*/  DFMA R100, R24, R22, R22 ;  /* 0x000000161864722b */ /* 0x0023de0000000016 */
[----:B------:R-:W-:-:S04]  /*b270*/  NOP ;  /* 0x0000000000007918 */ /* 0x000fc80000000000 */
[----:B------:R-:W-:-:S15]  /*b280*/  NOP ;  /* 0x0000000000007918 */ /* 0x000fde0000000000 */
[----:B------:R-:W-:-:S15]  /*b290*/  NOP ;  /* 0x0000000000007918 */ /* 0x000fde0000000000 */
[----:B------:R-:W-:-:S15]  /*b2a0*/  NOP ;  /* 0x0000000000007918 */ /* 0x000fde0000000000 */
[----:B-1----:R-:W1:-:S15]  /*b2b0*/  F2F.F64.F32 R22, R121 ;  /* 0x0000007900167310 */ /* 0x002e5e0000201800 */
[----:B------:R-:W-:-:S04]  /*b2c0*/  NOP ;  /* 0x0000000000007918 */ /* 0x000fc80000000000 */
[----:B------:R-:W-:-:S15]  /*b2d0*/  NOP ;  /* 0x0000000000007918 */ /* 0x000fde0000000000 */
[----:B------:R-:W-:-:S15]  /*b2e0*/  NOP ;  /* 0x0000000000007918 */ /* 0x000fde0000000000 */
[----:B------:R-:W-:-:S15]  /*b2f0*/  NOP ;  /* 0x0000000000007918 */ /* 0x000fde0000000000 */
[----:B-1----:R-:W1:Y:S02]  /*b300*/  DMUL R26, R22, R14 ;  /* 0x0000000e161a7228 */ /* 0x002e640000000000 */
[----:B-1----:R-:W-:Y:S01]  /*b310*/  LOP3.LUT R22, R27, 0x7fffffff, RZ, 0xc0, !PT ;  /* 0x7fffffff1b167812 */ /* 0x002fe200078ec0ff */
[----:B------:R-:W-:-:S04]  /*b320*/  ISETP.NE.AND P6, PT, R26, RZ, PT ;  /* 0x000000ff1a00720c */ /* 0x000fc80003fc5270 */
[----:B------:R-:W-:-:S15]  /*b330*/  ISETP.EQ.AND P5, PT, R22, 0x7ff00000, PT ;  /* 0x7ff000001600780c */ /* 0x000fde0003fa2270 */
[----:B------:R-:W-:-:S12]  /*b340*/  NOP ;  /* 0x0000000000007918 */ /* 0x000fd80000000000 */
[----:B------:R-:W-:-:S15]  /*b350*/  NOP ;  /* 0x0000000000007918 */ /* 0x000fde0000000000 */
[----:B------:R-:W-:-:S15]  /*b360*/  NOP ;  /* 0x0000000000007918 */ /* 0x000fde0000000000 */
[----:B------:R-:W1:-:S15]  /*b370*/  DFMA R80, R92, R80, R80 ;  /* 0x000000505c50722b */ /* 0x000e5e0000000050 */
[----:B------:R-:W-:-:S04]  /*b380*/  NOP ;  /* 0x0000000000007918 */ /* 0x000fc80000000000 */
[----:B------:R-:W-:-:S15]  /*b390*/  NOP ;  /* 0x0000000000007918 */ /* 0x000fde0000000000 */
[----:B------:R-:W-:-:S15]  /*b3a0*/  NOP ;  /* 0x0000000000007918 */ /* 0x000fde0000000000 */
[----:B------:R-:W-:-:S15]  /*b3b0*/  NOP ;  /* 0x0000000000007918 */ /* 0x000fde0000000000 */
[----:B------:R2:W3:-:S15]  /*b3c0*/  DFMA R54, R54, R92, 1 ;  /* 0x3ff000003636742b */ /* 0x0004de000000005c */
        /* <DEDUP_REMOVED lines=19> */
[----:B------:R-:W0:-:S15]  /*b500*/  DFMA R60, R60, R134, 1 ;  /* 0x3ff000003c3c742b */ /* 0x000e1e0000000086 */
        /* <DEDUP_REMOVED lines=119> */
[----:B--2---:R-:W2:-:S15]  /*bc80*/  DMUL R92, R92, R12 ;  /* 0x0000000c5c5c7228 */ /* 0x004e9e0000000000 */
[----:B------:R-:W-:-:S04]  /*bc90*/  NOP ;  /* 0x0000000000007918 */ /* 0x000fc80000000000 */
[----:B------:R-:W-:-:S15]  /*bca0*/  NOP ;  /* 0x0000000000007918 */ /* 0x000fde0000000000 */
[----:B------:R-:W-:-:S15]  /*bcb0*/  NOP ;  /* 0x0000000000007918 */ /* 0x000fde0000000000 */
[----:B------:R-:W-:-:S15]  /*bcc0*/  NOP ;  /* 0x0000000000007918 */ /* 0x000fde0000000000 */
[----:B------:R0:W0:Y:S02]  /*bcd0*/  DFMA R90, R138, R34, R34 ;  /* 0x000000228a5a722b */ /* 0x0000240000000022 */
[----:B0-----:R-:W-:Y:S01]  /*bce0*/  MOV R34, RZ ;  /* 0x000000ff00227202 */ /* 0x001fe20000000f00 */
[----:B-1234-:R-:W-:Y:S06]  /*bcf0*/  @!P6 BRA P5, `(.L_x_125) ;  /* 0x0000000000bce947 */ /* 0x01efec0002800000 */
        /* <DEDUP_REMOVED lines=45> */
.L_x_127:
[----:B------:R0:W5:Y:S01]  /*bfd0*/  LDL R34, [R1] ;  /* 0x0000000001227983 */ /* 0x0001620000100800 */
[----:B------:R-:W-:Y:S05]  /*bfe0*/  BRA `(.L_x_126) ;  /* 0x0000000000047947 */ /* 0x000fea0003800000 */
.L_x_125:
[----:B------:R1:W2:Y:S02]  /*bff0*/  DMUL R22, RZ, R26 ;  /* 0x0000001aff167228 */ /* 0x0002a40000000000 */
.L_x_126:
[----:B------:R-:W-:Y:S05]  /*c000*/  BSYNC.RECONVERGENT B1 ;  /* 0x0000000000017941 */ /* 0x000fea0003800200 */
.L_x_124:
[----:B------:R-:W-:Y:S02]  /*c010*/  P2R R25, PR, RZ, 0x10 ;  /* 0x00000010ff197803 */ /* 0x000fe40000000000 */
[C---:B------:R-:W-:Y:S02]  /*c020*/  LOP3.LUT P4, RZ, R16.reuse, 0x4000, RZ, 0xc0, !PT ;  /* 0x0000400010ff7812 */ /* 0x040fe4000788c0ff */
[----:B------:R-:W-:Y:S02]  /*c030*/  LOP3.LUT P5, RZ, R16, 0x2000, RZ, 0xc0, !PT ;  /* 0x0000200010ff7812 */ /* 0x000fe400078ac0ff */
[----:B------:R-:W-:Y:S01]  /*c040*/  P2R R28, PR, RZ, 0x2 ;  /* 0x00000002ff1c7803 */ /* 0x000fe20000000000 */
[----:B------:R-:W-:Y:S01]  /*c050*/  FSEL R56, R82, R56, !P4 ;  /* 0x0000003852387208 */ /* 0x000fe20006000000 */
[----:B------:R-:W-:Y:S01]  /*c060*/  FSEL R57, R83, R57, !P4 ;  /* 0x0000003953397208 */ /* 0x000fe20006000000 */
[----:B------:R-:W-:Y:S01]  /*c070*/  LOP3.LUT P4, RZ, R16, 0x40, RZ, 0xc0, !PT ;  /* 0x0000004010ff7812 */ /* 0x000fe2000788c0ff */
[----:B------:R-:W-:Y:S01]  /*c080*/  FSEL R54, R80, R54, !P5 ;  /* 0x0000003650367208 */ /* 0x000fe20006800000 */
[----:B------:R-:W-:-:S02]  /*c090*/  FSEL R55, R81, R55, !P5 ;  /* 0x0000003751377208 */ /* 0x000fc40006800000 */
[----:B------:R-:W-:Y:S02]  /*c0a0*/  P2R R24, PR, RZ, 0x10 ;  /* 0x00000010ff187803 */ /* 0x000fe40000000000 */
[C---:B------:R-:W-:Y:S02]  /*c0b0*/  LOP3.LUT P4, RZ, R16.reuse, 0x80, RZ, 0xc0, !PT ;  /* 0x0000008010ff7812 */ /* 0x040fe4000788c0ff */
[C---:B------:R-:W-:Y:S02]  /*c0c0*/  LOP3.LUT P5, RZ, R16.reuse, 0x200, RZ, 0xc0, !PT ;  /* 0x0000020010ff7812 */ /* 0x040fe400078ac0ff */
[----:B------:R-:W-:Y:S02]  /*c0d0*/  P2R R21, PR, RZ, 0x10 ;  /* 0x00000010ff157803 */ /* 0x000fe40000000000 */
[----:B------:R-:W-:Y:S01]  /*c0e0*/  LOP3.LUT P4, RZ, R16, 0x100, RZ, 0xc0, !PT ;  /* 0x0000010010ff7812 */ /* 0x000fe2000788c0ff */
[----:B------:R-:W-:Y:S01]  /*c0f0*/  FSEL R46, R72, R46, !P5 ;  /* 0x0000002e482e7208 */ /* 0x000fe20006800000 */
[----:B------:R-:W-:Y:S01]  /*c100*/  FSEL R47, R73, R47, !P5 ;  /* 0x0000002f492f7208 */ /* 0x000fe20006800000 */
[----:B------:R-:W-:-:S02]  /*c110*/  LOP3.LUT P5, RZ, R16, 0x1, RZ, 0xc0, !PT ;  /* 0x0000000110ff7812 */ /* 0x000fc400078ac0ff */
[----:B------:R-:W-:Y:S01]  /*c120*/  FSEL R44, R70, R44, !P4 ;  /* 0x0000002c462c7208 */ /* 0x000fe20006000000 */
[----:B------:R-:W-:Y:S01]  /*c130*/  FSEL R45, R71, R45, !P4 ;  /* 0x0000002d472d7208 */ /* 0x000fe20006000000 */
[----:B------:R-:W-:Y:S01]  /*c140*/  ISETP.NE.AND P4, PT, R21, RZ, PT ;  /* 0x000000ff1500720c */ /* 0x000fe20003f85270 */
[----:B------:R-:W-:Y:S02]  /*c150*/  P2R R29, PR, RZ, 0x1 ;  /* 0x00000001ff1d7803 */ /* 0x000fe40000000000 */
[----:B------:R-:W-:Y:S02]  /*c160*/  LOP3.LUT P1, RZ, R16, 0x800, RZ, 0xc0, !PT ;  /* 0x0000080010ff7812 */ /* 0x000fe4000782c0ff */
[----:B------:R-:W-:Y:S01]  /*c170*/  FSEL R42, R68, R42, !P4 ;  /* 0x0000002a442a7208 */ /* 0x000fe20006000000 */
[----:B------:R-:W-:Y:S01]  /*c180*/  FSEL R43, R69, R43, !P4 ;  /* 0x0000002b452b7208 */ /* 0x000fe20006000000 */
[----:B------:R-:W-:Y:S01]  /*c190*/  ISETP.NE.AND P4, PT, R24, RZ, PT ;  /* 0x000000ff1800720c */ /* 0x000fe20003f85270 */
[----:B------:R-:W-:-:S02]  /*c1a0*/  LOP3.LUT P0, RZ, R16, 0x400, RZ, 0xc0, !PT ;  /* 0x0000040010ff7812 */ /* 0x000fc4000780c0ff */
[----:B-1----:R-:W-:Y:S02]  /*c1b0*/  P2R R26, PR, RZ, 0x8 ;  /* 0x00000008ff1a7803 */ /* 0x002fe40000000000 */
[----:B------:R-:W-:Y:S01]  /*c1c0*/  FSEL R40, R66, R40, !P4 ;  /* 0x0000002842287208 */ /* 0x000fe20006000000 */
[----:B------:R-:W-:Y:S01]  /*c1d0*/  FSEL R41, R67, R41, !P4 ;  /* 0x0000002943297208 */ /* 0x000fe20006000000 */
[----:B------:R-:W-:Y:S01]  /*c1e0*/  ISETP.NE.AND P4, PT, R25, RZ, PT ;  /* 0x000000ff1900720c */ /* 0x000fe20003f85270 */
[----:B------:R-:W-:Y:S01]  /*c1f0*/  FSEL R66, R100, R98, !P5 ;  /* 0x0000006264427208 */ /* 0x000fe20006800000 */
[----:B------:R-:W1:Y:S01]  /*c200*/  LDC.64 R24, c[0x4][0x18] ;  /* 0x01000600ff187b82 */ /* 0x000e620000000a00 */
[----:B------:R-:W-:Y:S01]  /*c210*/  FSEL R67, R101, R99, !P5 ;  /* 0x0000006365437208 */ /* 0x000fe20006800000 */
[----:B-----5:R-:W-:Y:S02]  /*c220*/  LOP3.LUT P5, R21, R34, 0x1, RZ, 0xc0, !PT ;  /* 0x0000000122157812 */ /* 0x020fe400078ac0ff */
[----:B------:R-:W-:-:S02]  /*c230*/  LOP3.LUT P3, RZ, R16, 0x8000, RZ, 0xc0, !PT ;  /* 0x0000800010ff7812 */ /* 0x000fc4000786c0ff */
[----:B------:R-:W-:Y:S01]  /*c240*/  P2R R27, PR, RZ, 0x4 ;  /* 0x00000004ff1b7803 */ /* 0x000fe20000000000 */
[----:B------:R-:W-:Y:S01]  /*c250*/  IMAD.SHL.U32 R21, R21, 0x8, RZ ;  /* 0x0000000815157824 */ /* 0x000fe200078e00ff */
[----:B------:R-:W-:Y:S01]  /*c260*/  LOP3.LUT P2, RZ, R16, 0x10000, RZ, 0xc0, !PT ;  /* 0x0001000010ff7812 */ /* 0x000fe2000784c0ff */
[----:B------:R-:W-:Y:S01]  /*c270*/  FSEL R50, R76, R50, !P1 ;  /* 0x000000324c327208 */ /* 0x000fe20004800000 */
[----:B------:R-:W-:Y:S01]  /*c280*/  FSEL R51, R77, R51, !P1 ;  /* 0x000000334d337208 */ /* 0x000fe20004800000 */
[----:B------:R-:W-:Y:S01]  /*c290*/  FSEL R48, R74, R48, !P0 ;  /* 0x000000304a307208 */ /* 0x000fe20004000000 */
[----:B------:R-:W-:Y:S01]  /*c2a0*/  FSEL R49, R75, R49, !P0 ;  /* 0x000000314b317208 */ /* 0x000fe20004000000 */
[C---:B------:R-:W-:Y:S02]  /*c2b0*/  LOP3.LUT P1, RZ, R16.reuse, 0x8, RZ, 0xc0, !PT ;  /* 0x0000000810ff7812 */ /* 0x040fe4000782c0ff */
[----:B------:R-:W-:Y:S01]  /*c2c0*/  LOP3.LUT P0, RZ, R16, 0x4, RZ, 0xc0, !PT ;  /* 0x0000000410ff7812 */ /* 0x000fe2000780c0ff */
[----:B------:R-:W-:Y:S01]  /*c2d0*/  FSEL R2, R2, R58, !P3 ;  /* 0x0000003a02027208 */ /* 0x000fe20005800000 */
[----:B------:R-:W-:Y:S01]  /*c2e0*/  FSEL R3, R3, R59, !P3 ;  /* 0x0000003b03037208 */ /* 0x000fe20005800000 */
[----:B------:R-:W-:Y:S01]  /*c2f0*/  FSEL R4, R4, R60, !P2 ;  /* 0x0000003c04047208 */ /* 0x000fe20005000000 */
[----:B------:R-:W-:Y:S01]  /*c300*/  FSEL R5, R5, R61, !P2 ;  /* 0x0000003d05057208 */ /* 0x000fe20005000000 */
[----:B------:R-:W-:Y:S01]  /*c310*/  LOP3.LUT P3, RZ, R16, 0x20, RZ, 0xc0, !PT ;  /* 0x0000002010ff7812 */ /* 0x000fe2000786c0ff */
[----:B-1----:R-:W-:Y:S01]  /*c320*/  IMAD.WIDE.U32 R24, R21, 0x8, R24 ;  /* 0x0000000815187825 */ /* 0x002fe200078e0018 */
[----:B------:R-:W-:Y:S01]  /*c330*/  FSEL R58, R90, R94, !P1 ;  /* 0x0000005e5a3a7208 */ /* 0x000fe20004800000 */
[----:B------:R-:W-:Y:S01]  /*c340*/  FSEL R59, R91, R95, !P1 ;  /* 0x0000005f5b3b7208 */ /* 0x000fe20004800000 */
[----:B------:R-:W-:Y:S01]  /*c350*/  FSEL R60, R96, R122, !P0 ;  /* 0x0000007a603c7208 */ /* 0x000fe20004000000 */
[----:B------:R-:W-:Y:S01]  /*c360*/  FSEL R61, R97, R123, !P0 ;  /* 0x0000007b613d7208 */ /* 0x000fe20004000000 */
[----:B------:R-:W-:Y:S01]  /*c370*/  ISETP.NE.AND P1, PT, R28, RZ, PT ;  /* 0x000000ff1c00720c */ /* 0x000fe20003f25270 */
[----:B------:R-:W-:Y:S01]  /*c380*/  ISETP.NE.AND P0, PT, R29, RZ, PT ;  /* 0x000000ff1d00720c */ /* 0x000fe20003f05270 */
[----:B------:R-:W3:Y:S01]  /*c390*/  LDG.E.64.CONSTANT R30, desc[UR8][R24.64+0x10] ;  /* 0x00001008181e7981 */ /* 0x000ee2000c1e9b00 */
[----:B------:R-:W-:Y:S01]  /*c3a0*/  FSEL R38, R64, R38, !P3 ;  /* 0x0000002640267208 */ /* 0x000fe20005800000 */
[----:B------:R-:W-:Y:S01]  /*c3b0*/  FSEL R39, R65, R39, !P3 ;  /* 0x0000002741277208 */ /* 0x000fe20005800000 */
[----:B------:R-:W-:Y:S01]  /*c3c0*/  MOV R72, 0x79785eba ;  /* 0x79785eba00487802 */ /* 0x000fe20000000f00 */
[----:B------:R-:W4:Y:S01]  /*c3d0*/  LDG.E.64.CONSTANT R28, desc[UR8][R24.64+0x8] ;  /* 0x00000808181c7981 */ /* 0x000f22000c1e9b00 */
[----:B------:R-:W-:Y:S01]  /*c3e0*/  HFMA2 R21, -RZ, RZ, 1.4736328125, -236.625 ;  /* 0x3de5db65ff157431 */ /* 0x000fe200000001ff */
[----:B------:R-:W-:-:S02]  /*c3f0*/  LOP3.LUT P2, RZ, R16, 0x10, RZ, 0xc0, !PT ;  /* 0x0000001010ff7812 */ /* 0x000fc4000784c0ff */
[----:B--2---:R-:W2:Y:S01]  /*c400*/  LDG.E.64.CONSTANT R32, desc[UR8][R24.64+0x18] ;  /* 0x0000180818207981 */ /* 0x004ea2000c1e9b00 */
[----:B------:R-:W-:Y:S01]  /*c410*/  LOP3.LUT P6, RZ, R16, 0x1000, RZ, 0xc0, !PT ;  /* 0x0000100010ff7812 */ /* 0x000fe200078cc0ff */
[----:B------:R-:W-:Y:S02]  /*c420*/  ISETP.NE.AND P3, PT, R26, RZ, PT ;  /* 0x000000ff1a00720c */ /* 0x000fe40003f65270 */
[----:B------:R-:W2:Y:S04]  /*c430*/  LDG.E.64.CONSTANT R64, desc[UR8][R24.64+0x20] ;  /* 0x0000200818407981 */ /* 0x000ea8000c1e9b00 */
[----:B------:R-:W2:Y:S04]  /*c440*/  LDG.E.64.CONSTANT R68, desc[UR8][R24.64+0x28] ;  /* 0x0000280818447981 */ /* 0x000ea8000c1e9b00 */
[----:B------:R-:W2:Y:S01]  /*c450*/  LDG.E.64.CONSTANT R70, desc[UR8][R24.64+0x30] ;  /* 0x0000300818467981 */ /* 0x000ea2000c1e9b00 */
[----:B------:R-:W-:Y:S01]  /*c460*/  FSEL R72, -R72, 4.2945490664224492434e-19, !P5 ;  /* 0x20fd816448487808 */ /* 0x000fe20006800100 */
[----:B------:R-:W-:Y:S01]  /*c470*/  FSEL R73, R21, -0.082518599927425384521, !P5 ;  /* 0xbda8ff8315497808 */ /* 0x000fe20006800000 */
[----:B------:R-:W-:Y:S01]  /*c480*/  FSEL R36, R62, R36, !P2 ;  /* 0x000000243e247208 */ /* 0x000fe20005000000 */
[----:B------:R-:W-:Y:S01]  /*c490*/  FSEL R37, R63, R37, !P2 ;  /* 0x000000253f257208 */ /* 0x000fe20005000000 */
[----:B------:R-:W-:Y:S01]  /*c4a0*/  ISETP.NE.AND P2, PT, R27, RZ, PT ;  /* 0x000000ff1b00720c */ /* 0x000fe20003f45270 */
[----:B------:R-:W4:Y:S01]  /*c4b0*/  DMUL R26, R22, R22 ;  /* 0x00000016161a7228 */ /* 0x000f220000000000 */
[----:B------:R-:W-:Y:S01]  /*c4c0*/  FSEL R52, R78, R52, !P6 ;  /* 0x000000344e347208 */ /* 0x000fe20007000000 */
[----:B------:R-:W-:Y:S01]  /*c4d0*/  FSEL R53, R79, R53, !P6 ;  /* 0x000000354f357208 */ /* 0x000fe20007000000 */
[----:B------:R-:W-:-:S02]  /*c4e0*/  LOP3.LUT P6, RZ, R16, 0x2, RZ, 0xc0, !PT ;  /* 0x0000000210ff7812 */ /* 0x000fc400078cc0ff */
[----:B------:R-:W-:-:S03]  /*c4f0*/  LOP3.LUT R21, R93, 0x7fffffff, RZ, 0xc0, !PT ;  /* 0x7fffffff5d157812 */ /* 0x000fc600078ec0ff */
[----:B------:R-:W-:Y:S01]  /*c500*/  FSEL R62, R118, R108, !P6 ;  /* 0x0000006c763e7208 */ /* 0x000fe20007000000 */
[----:B------:R-:W-:Y:S01]  /*c510*/  FSEL R63, R119, R109, !P6 ;  /* 0x0000006d773f7208 */ /* 0x000fe20007000000 */
[----:B------:R-:W-:Y:S01]  /*c520*/  ISETP.NE.AND P6, PT, R92, RZ, PT ;  /* 0x000000ff5c00720c */ /* 0x000fe20003fc5270 */
[----:B------:R-:W-:-:S15]  /*c530*/  BSSY.RECONVERGENT B1, `(.L_x_128) ;  /* 0x000005d000017945 */ /* 0x000fde0003800200 */
[----:B------:R-:W-:-:S08]  /*c540*/  NOP ;  /* 0x0000000000007918 */ /* 0x000fd00000000000 */
[----:B------:R-:W-:-:S15]  /*c550*/  NOP ;  /* 0x0000000000007918 */ /* 0x000fde0000000000 */
[----:B------:R-:W-:-:S15]  /*c560*/  NOP ;  /* 0x0000000000007918 */ /* 0x000fde0000000000 */
[----:B----4-:R-:W3:-:S15]  /*c570*/  DFMA R28, R26, R72, R28 ;  /* 0x000000481a1c722b */ /* 0x010ede000000001c */
[----:B------:R-:W-:-:S04]  /*c580*/  NOP ;  /* 0x0000000000007918 */ /* 0x000fc80000000000 */
[----:B------:R-:W-:-:S15]  /*c590*/  NOP ;  /* 0x0000000000007918 */ /* 0x000fde0000000000 */
[----:B------:R-:W-:-:S15]  /*c5a0*/  NOP ;  /* 0x0000000000007918 */ /* 0x000fde0000000000 */
[----:B------:R-:W-:-:S15]  /*c5b0*/  NOP ;  /* 0x0000000000007918 */ /* 0x000fde0000000000 */
[----:B---3--:R-:W2:-:S15]  /*c5c0*/  DFMA R28, R26, R28, R30 ;  /* 0x0000001c1a1c722b */ /* 0x008e9e000000001e */
        /* <DEDUP_REMOVED lines=29> */
[----:B------:R-:W1:Y:S02]  /*c7a0*/  DFMA R26, R26, R28, 1 ;  /* 0x3ff000001a1a742b */ /* 0x000e64000000001c */
[----:B-1----:R-:W-:Y:S01]  /*c7b0*/  FSEL R64, R22, R26, !P5 ;  /* 0x0000001a16407208 */ /* 0x002fe20006800000 */
[----:B------:R-:W-:Y:S01]  /*c7c0*/  FSEL R65, R23, R27, !P5 ;  /* 0x0000001b17417208 */ /* 0x000fe20006800000 */
        /* <DEDUP_REMOVED lines=45> */
[----:B0-----:R-:W-:Y:S05]  /*caa0*/  CALL.REL.NOINC `($triton_poi_fused_cat_2$__internal_trig_reduction_slowpathd) ;  /* 0x0000005000207944 */ /* 0x001fea0003c00000 */
[----:B------:R-:W-:Y:S05]  /*cab0*/  BSYNC.RECONVERGENT B2 ;  /* 0x0000000000027941 */ /* 0x000fea0003800200 */
.L_x_131:
[----:B------:R1:W5:Y:S01]  /*cac0*/  LDL R24, [R1] ;  /* 0x0000000001187983 */ /* 0x0003620000100800 */
[----:B------:R-:W-:Y:S05]  /*cad0*/  BRA `(.L_x_130) ;  /* 0x0000000000087947 */ /* 0x000fea0003800000 */
.L_x_129:
[----:B------:R2:W3:Y:S02]  /*cae0*/  DMUL R22, RZ, R92 ;  /* 0x0000005cff167228 */ /* 0x0004e40000000000 */
[----:B--23--:R-:W-:-:S07]  /*caf0*/  MOV R24, RZ ;  /* 0x000000ff00187202 */ /* 0x00cfce0000000f00 */
.L_x_130:
[----:B------:R-:W-:Y:S05]  /*cb00*/  BSYNC.RECONVERGENT B1 ;  /* 0x0000000000017941 */ /* 0x000fea0003800200 */
.L_x_128:
[----:B------:R-:W2:Y:S01]  /*cb10*/  LDC.64 R26, c[0x4][0x18] ;  /* 0x01000600ff1a7b82 */ /* 0x000ea20000000a00 */
[----:B-----5:R-:W-:Y:S01]  /*cb20*/  LOP3.LUT P5, R21, R24, 0x1, RZ, 0xc0, !PT ;  /* 0x0000000118157812 */ /* 0x020fe200078ac0ff */
[----:B------:R-:W3:Y:S04]  /*cb30*/  LDL.LU R112, [R1+0xa8] ;  /* 0x0000a80001707983 */ /* 0x000ee80000300800 */
[----:B------:R-:W-:Y:S01]  /*cb40*/  IMAD.SHL.U32 R21, R21, 0x8, RZ ;  /* 0x0000000815157824 */ /* 0x000fe200078e00ff */
[----:B------:R-:W4:Y:S04]  /*cb50*/  LDL.LU R111, [R1+0xa4] ;  /* 0x0000a400016f7983 */ /* 0x000f280000300800 */
[----:B------:R-:W3:Y:S04]  /*cb60*/  LDL.LU R110, [R1+0xa0] ;  /* 0x0000a000016e7983 */ /* 0x000ee80000300800 */
[----:B------:R-:W3:Y:S04]  /*cb70*/  LDL.LU R35, [R1+0x9c] ;  /* 0x00009c0001237983 */ /* 0x000ee80000300800 */
[----:B------:R-:W3:Y:S01]  /*cb80*/  LDL.LU R25, [R1+0x98] ;  /* 0x0000980001197983 */ /* 0x000ee20000300800 */
[----:B--2---:R-:W-:-:S05]  /*cb90*/  IMAD.WIDE.U32 R26, R21, 0x8, R26 ;  /* 0x00000008151a7825 */ /* 0x004fca00078e001a */
[----:B------:R-:W2:Y:S04]  /*cba0*/  LDG.E.64.CONSTANT R30, desc[UR8][R26.64+0x8] ;  /* 0x000008081a1e7981 */ /* 0x000ea8000c1e9b00 */
[----:B------:R-:W3:Y:S04]  /*cbb0*/  LDG.E.64.CONSTANT R32, desc[UR8][R26.64+0x10] ;  /* 0x000010081a207981 */ /* 0x000ee8000c1e9b00 */
[----:B------:R-:W3:Y:S04]  /*cbc0*/  LDG.E.64.CONSTANT R68, desc[UR8][R26.64+0x18] ;  /* 0x000018081a447981 */ /* 0x000ee8000c1e9b00 */
[----:B------:R-:W3:Y:S04]  /*cbd0*/  LDG.E.64.CONSTANT R70, desc[UR8][R26.64+0x20] ;  /* 0x000020081a467981 */ /* 0x000ee8000c1e9b00 */
[----:B------:R-:W3:Y:S04]  /*cbe0*/  LDG.E.64.CONSTANT R72, desc[UR8][R26.64+0x28] ;  /* 0x000028081a487981 */ /* 0x000ee8000c1e9b00 */
[----:B------:R-:W3:Y:S01]  /*cbf0*/  LDG.E.64.CONSTANT R74, desc[UR8][R26.64+0x30] ;  /* 0x000030081a4a7981 */ /* 0x000ee2000c1e9b00 */
[----:B------:R-:W-:Y:S01]  /*cc00*/  MOV R76, 0x79785eba ;  /* 0x79785eba004c7802 */ /* 0x000fe20000000f00 */
[----:B------:R-:W-:Y:S01]  /*cc10*/  HFMA2 R21, -RZ, RZ, 1.4736328125, -236.625 ;  /* 0x3de5db65ff157431 */ /* 0x000fe200000001ff */
[----:B------:R-:W2:Y:S01]  /*cc20*/  DMUL R28, R22, R22 ;  /* 0x00000016161c7228 */ /* 0x000ea20000000000 */
[----:B------:R-:W-:Y:S01]  /*cc30*/  ISETP.GT.AND P6, PT, R19, 0x2, P0 ;  /* 0x000000021300780c */ /* 0x000fe200007c4270 */
[----:B------:R-:W-:Y:S01]  /*cc40*/  UMOV UR4, 0xf0 ;  /* 0x000000f000047882 */ /* 0x000fe20000000000 */
[----:B------:R-:W-:Y:S01]  /*cc50*/  FSEL R76, -R76, 4.2945490664224492434e-19, !P5 ;  /* 0x20fd81644c4c7808 */ /* 0x000fe20006800100 */
[----:B------:R-:W-:Y:S01]  /*cc60*/  FSEL R77, R21, -0.082518599927425384521, !P5 ;  /* 0xbda8ff83154d7808 */ /* 0x000fe20006800000 */
[----:B------:R-:W-:Y:S01]  /*cc70*/  USHF.R.U32 UR4, UR4, 0x4, URZ ;  /* 0x0000000404047899 */ /* 0x000fe200080016ff */
[----:B------:R-:W-:-:S03]  /*cc80*/  UMOV UR5, 0x140 ;  /* 0x0000014000057882 */ /* 0x000fc60000000000 */
[----:B------:R-:W-:-:S04]  /*cc90*/  ULOP3.LUT UR5, UR5, 0xf, UR4, 0xf8, !UPT ;  /* 0x0000000f05057892 */ /* 0x000fc8000f8ef804 */
[----:B------:R-:W-:Y:S01]  /*cca0*/  USHF.L.U32 UR5, UR5, 0x14, URZ ;  /* 0x0000001405057899 */ /* 0x000fe200080006ff */
[----:B------:R-:W-:Y:S01]  /*ccb0*/  UMOV UR4, URZ ;  /* 0x000000ff00047c82 */ /* 0x000fe20008000000 */
[----:B------:R-:W-:Y:S01]  /*ccc0*/  LOP3.LUT R16, R16, 0xfffffffd, RZ, 0xc0, !PT ;  /* 0xfffffffd10107812 */ /* 0x000fe200078ec0ff */
[----:B------:R-:W-:-:S03]  /*ccd0*/  MOV R21, RZ ;  /* 0x000000ff00157202 */ /* 0x000fc60000000f00 */
[----:B------:R-:W-:-:S04]  /*cce0*/  @P6 LOP3.LUT R16, R16, 0x2, RZ, 0xfc, !PT ;  /* 0x0000000210106812 */ /* 0x000fc800078efcff */
[----:B------:R-:W-:-:S15]  /*ccf0*/  LOP3.LUT R16, R16, 0xfffffffe, RZ, 0xc0, !PT ;  /* 0xfffffffe10107812 */ /* 0x000fde00078ec0ff */
[----:B------:R-:W-:-:S11]  /*cd00*/  NOP ;  /* 0x0000000000007918 */ /* 0x000fd60000000000 */
[----:B------:R-:W-:-:S15]  /*cd10*/  NOP ;  /* 0x0000000000007918 */ /* 0x000fde0000000000 */
[----:B--2---:R-:W3:-:S15]  /*cd20*/  DFMA R30, R28, R76, R30 ;  /* 0x0000004c1c1e722b */ /* 0x004ede000000001e */
        /* <DEDUP_REMOVED lines=9> */
[----:B--2---:R-:W2:-:S15]  /*cdc0*/  DFMA R30, R28, R30, R68 ;  /* 0x0000001e1c1e722b */ /* 0x004e9e0000000044 */
        /* <DEDUP_REMOVED lines=19> */
[----:B--2---:R-:W-:-:S15]  /*cf00*/  DFMA R22, R30, R22, R22 ;  /* 0x000000161e16722b */ /* 0x004fde0000000016 */
[----:B------:R-:W-:-:S04]  /*cf10*/  NOP ;  /* 0x0000000000007918 */ /* 0x000fc80000000000 */
[----:B------:R-:W-:-:S15]  /*cf20*/  NOP ;  /* 0x0000000000007918 */ /* 0x000fde0000000000 */
[----:B------:R-:W-:-:S15]  /*cf30*/  NOP ;  /* 0x0000000000007918 */ /* 0x000fde0000000000 */
[----:B------:R-:W-:-:S15]  /*cf40*/  NOP ;  /* 0x0000000000007918 */ /* 0x000fde0000000000 */
[----:B------:R-:W2:Y:S02]  /*cf50*/  DFMA R28, R28, R30, 1 ;  /* 0x3ff000001c1c742b */ /* 0x000ea4000000001e */
[----:B--2---:R-:W-:Y:S01]  /*cf60*/  FSEL R68, R22, R28, !P5 ;  /* 0x0000001c16447208 */ /* 0x004fe20006800000 */
[----:B------:R-:W-:Y:S01]  /*cf70*/  FSEL R69, R23, R29, !P5 ;  /* 0x0000001d17457208 */ /* 0x000fe20006800000 */
[----:B------:R-:W-:Y:S01]  /*cf80*/  ISETP.GT.AND P5, PT, R18, 0x2, P0 ;  /* 0x000000021200780c */ /* 0x000fe200007a4270 */
[----:B------:R-:W-:-:S06]  /*cf90*/  HFMA2 R22, -RZ, RZ, 0, 0 ;  /* 0x00000000ff167431 */ /* 0x000fcc00000001ff */
[----:B------:R-:W2:Y:S01]  /*cfa0*/  @P6 LDG.E.EL R22, desc[UR4][R86.64+0x8] ;  /* 0x0000080456166981 */ /* 0x000ea2000c2e1900 */
[----:B------:R-:W-:-:S05]  /*cfb0*/  LOP3.LUT P6, RZ, R112, 0x2, RZ, 0xc0, !PT ;  /* 0x0000000270ff7812 */ /* 0x000fca00078cc0ff */
[----:B------:R-:W-:Y:S01]  /*cfc0*/  @P5 LOP3.LUT R16, R16, 0x1, RZ, 0xfc, !PT ;  /* 0x0000000110105812 */ /* 0x000fe200078efcff */
[----:B------:R-:W3:Y:S01]  /*cfd0*/  @P5 LDG.E.EL R21, desc[UR4][R86.64+0x8] ;  /* 0x0000080456155981 */ /* 0x000ee2000c2e1900 */
[----:B------:R-:W-:Y:S02]  /*cfe0*/  LOP3.LUT P5, RZ, R10, 0x2, RZ, 0xc0, !PT ;  /* 0x000000020aff7812 */ /* 0x000fe400078ac0ff */
[----:B------:R-:W-:-:S04]  /*cff0*/  LOP3.LUT R16, R16, 0xfffdffff, RZ, 0xc0, !PT ;  /* 0xfffdffff10107812 */ /* 0x000fc800078ec0ff */
[----:B------:R-:W-:Y:S02]  /*d000*/  @P6 LOP3.LUT R16, R16, 0x20000, RZ, 0xfc, !PT ;  /* 0x0002000010106812 */ /* 0x000fe400078efcff */
[----:B------:R-:W-:Y:S02]  /*d010*/  LOP3.LUT P6, RZ, R9, 0x2, RZ, 0xc0, !PT ;  /* 0x0000000209ff7812 */ /* 0x000fe400078cc0ff */
[----:B------:R-:W-:-:S04]  /*d020*/  LOP3.LUT R16, R16, 0xfffeffff, RZ, 0xc0, !PT ;  /* 0xfffeffff10107812 */ /* 0x000fc800078ec0ff */
[----:B------:R-:W-:Y:S02]  /*d030*/  @P5 LOP3.LUT R16, R16, 0x10000, RZ, 0xfc, !PT ;  /* 0x0001000010105812 */ /* 0x000fe400078efcff */
[----:B------:R-:W-:Y:S02]  /*d040*/  LOP3.LUT P5, RZ, R8, 0x2, RZ, 0xc0, !PT ;  /* 0x0000000208ff7812 */ /* 0x000fe400078ac0ff */
[----:B------:R-:W3:Y:S01]  /*d050*/  LDL.LU R8, [R1+0xac] ;  /* 0x0000ac0001087983 */ /* 0x000ee20000300800 */
[----:B------:R-:W-:-:S04]  /*d060*/  LOP3.LUT R16, R16, 0xffff7fff, RZ, 0xc0, !PT ;  /* 0xffff7fff10107812 */ /* 0x000fc800078ec0ff */
[----:B------:R-:W-:Y:S02]  /*d070*/  @P6 LOP3.LUT R16, R16, 0x8000, RZ, 0xfc, !PT ;  /* 0x0000800010106812 */ /* 0x000fe400078efcff */
[----:B----4-:R-:W-:Y:S02]  /*d080*/  LOP3.LUT P6, RZ, R111, 0x2, RZ, 0xc0, !PT ;  /* 0x000000026fff7812 */ /* 0x010fe400078cc0ff */
[----:B------:R-:W-:-:S04]  /*d090*/  LOP3.LUT R16, R16, 0xffffbfff, RZ, 0xc0, !PT ;  /* 0xffffbfff10107812 */ /* 0x000fc800078ec0ff */
[----:B------:R-:W-:Y:S02]  /*d0a0*/  @P5 LOP3.LUT R16, R16, 0x4000, RZ, 0xfc, !PT ;  /* 0x0000400010105812 */ /* 0x000fe400078efcff */
[----:B------:R-:W-:Y:S02]  /*d0b0*/  LOP3.LUT P5, RZ, R110, 0x2, RZ, 0xc0, !PT ;  /* 0x000000026eff7812 */ /* 0x000fe400078ac0ff */
[----:B------:R-:W-:-:S04]  /*d0c0*/  LOP3.LUT R16, R16, 0xffffdfff, RZ, 0xc0, !PT ;  /* 0xffffdfff10107812 */ /* 0x000fc800078ec0ff */
[----:B------:R-:W-:Y:S02]  /*d0d0*/  @P6 LOP3.LUT R16, R16, 0x2000, RZ, 0xfc, !PT ;  /* 0x0000200010106812 */ /* 0x000fe400078efcff */
[----:B------:R-:W-:Y:S02]  /*d0e0*/  LOP3.LUT P6, RZ, R35, 0x2, RZ, 0xc0, !PT ;  /* 0x0000000223ff7812 */ /* 0x000fe400078cc0ff */
[----:B------:R-:W-:Y:S01]  /*d0f0*/  LOP3.LUT R16, R16, 0xffffefff, RZ, 0xc0, !PT ;  /* 0xffffefff10107812 */ /* 0x000fe200078ec0ff */
[----:B------:R-:W-:Y:S01]  /*d100*/  BSSY.RECONVERGENT B1, `(.L_x_132) ;  /* 0x00000c6000017945 */ /* 0x000fe20003800200 */
[----:B------:R-:W-:Y:S02]  /*d110*/  DFMA R70, R2, -1, RZ ;  /* 0xbff000000246782b */ /* 0x000fe400000000ff */
[----:B------:R-:W-:Y:S02]  /*d120*/  @P5 LOP3.LUT R16, R16, 0x1000, RZ, 0xfc, !PT ;  /* 0x0000100010105812 */ /* 0x000fe400078efcff */
[----:B------:R-:W-:-:S02]  /*d130*/  LOP3.LUT P5, RZ, R25, 0x2, RZ, 0xc0, !PT ;  /* 0x0000000219ff7812 */ /* 0x000fc400078ac0ff */
[----:B------:R-:W-:-:S04]  /*d140*/  LOP3.LUT R16, R16, 0xfffff7ff, RZ, 0xc0, !PT ;  /* 0xfffff7ff10107812 */ /* 0x000fc800078ec0ff */
[----:B------:R-:W-:Y:S02]  /*d150*/  @P6 LOP3.LUT R16, R16, 0x800, RZ, 0xfc, !PT ;  /* 0x0000080010106812 */ /* 0x000fe400078efcff */
[----:B------:R-:W-:Y:S02]  /*d160*/  LOP3.LUT P6, RZ, R7, 0x2, RZ, 0xc0, !PT ;  /* 0x0000000207ff7812 */ /* 0x000fe400078cc0ff */
        /* <DEDUP_REMOVED lines=18> */
[----:B------:R-:W-:Y:S02]  /*d290*/  LOP3.LUT R16, R16, 0xffffffef, RZ, 0xc0, !PT ;  /* 0xffffffef10107812 */ /* 0x000fe400078ec0ff */
        /* <DEDUP_REMOVED lines=10> */
[----:B------:R-:W-:-:S04]  /*d340*/  @P6 LOP3.LUT R16, R16, 0x100000, RZ, 0xfc, !PT ;  /* 0x0010000010106812 */ /* 0x000fc800078efcff */
[----:B------:R-:W-:-:S04]  /*d350*/  LOP3.LUT R16, R16, 0xfff7ffff, RZ, 0xc0, !PT ;  /* 0xfff7ffff10107812 */ /* 0x000fc800078ec0ff */
[----:B------:R-:W-:-:S04]  /*d360*/  @P5 LOP3.LUT R16, R16, 0x80000, RZ, 0xfc, !PT ;  /* 0x0008000010105812 */ /* 0x000fc800078efcff */
[----:B------:R-:W-:-:S15]  /*d370*/  LOP3.LUT R16, R16, 0xfffbffff, RZ, 0xc0, !PT ;  /* 0xfffbffff10107812 */ /* 0x000fde00078ec0ff */
[----:B------:R-:W-:-:S11]  /*d380*/  NOP ;  /* 0x0000000000007918 */ /* 0x000fd60000000000 */
[----:B------:R-:W-:-:S15]  /*d390*/  DFMA R74, R54, -1, RZ ;  /* 0xbff00000364a782b */ /* 0x000fde00000000ff */
[----:B------:R-:W-:-:S04]  /*d3a0*/  NOP ;  /* 0x0000000000007918 */ /* 0x000fc80000000000 */
[----:B------:R-:W-:-:S15]  /*d3b0*/  NOP ;  /* 0x0000000000007918 */ /* 0x000fde0000000000 */
[----:B------:R-:W-:-:S15]  /*d3c0*/  NOP ;  /* 0x0000000000007918 */ /* 0x000fde0000000000 */
[----:B------:R-:W-:-:S15]  /*d3d0*/  NOP ;  /* 0x0000000000007918 */ /* 0x000fde0000000000 */
[----:B------:R-:W-:-:S15]  /*d3e0*/  DFMA R76, R52, -1, RZ ;  /* 0xbff00000344c782b */ /* 0x000fde00000000ff */
        /* <DEDUP_REMOVED lines=9> */
[----:B--2---:R-:W2:Y:S01]  /*d480*/  DMUL R26, R22, R14 ;  /* 0x0000000e161a7228 */ /* 0x004ea20000000000 */
[----:B---3--:R-:W-:-:S13]  /*d490*/  LOP3.LUT P6, RZ, R8, 0x2, RZ, 0xc0, !PT ;  /* 0x0000000208ff7812 */ /* 0x008fda00078cc0ff */
[----:B------:R-:W-:Y:S01]  /*d4a0*/  @P6 LOP3.LUT R16, R16, 0x40000, RZ, 0xfc, !PT ;  /* 0x0004000010106812 */ /* 0x000fe200078efcff */
[----:B--2---:R-:W-:-:S15]  /*d4b0*/  ISETP.NE.AND P6, PT, R26, RZ, PT ;  /* 0x000000ff1a00720c */ /* 0x004fde0003fc5270 */
[----:B------:R-:W-:-:S04]  /*d4c0*/  NOP ;  /* 0x0000000000007918 */ /* 0x000fc80000000000 */
[----:B------:R-:W-:-:S15]  /*d4d0*/  NOP ;  /* 0x0000000000007918 */ /* 0x000fde0000000000 */
[----:B------:R-:W-:-:S15]  /*d4e0*/  NOP ;  /* 0x0000000000007918 */ /* 0x000fde0000000000 */
[----:B------:R2:W3:Y:S02]  /*d4f0*/  F2F.F64.F32 R14, R21 ;  /* 0x00000015000e7310 */ /* 0x0004e40000201800 */
[----:B--2---:R-:W-:-:S05]  /*d500*/  LOP3.LUT R21, R27, 0x7fffffff, RZ, 0xc0, !PT ;  /* 0x7fffffff1b157812 */ /* 0x004fca00078ec0ff */
[----:B------:R-:W-:-:S15]  /*d510*/  ISETP.EQ.AND P5, PT, R21, 0x7ff00000, PT ;  /* 0x7ff000001500780c */ /* 0x000fde0003fa2270 */
[----:B------:R-:W-:-:S12]  /*d520*/  NOP ;  /* 0x0000000000007918 */ /* 0x000fd80000000000 */
[----:B------:R-:W-:-:S15]  /*d530*/  NOP ;  /* 0x0000000000007918 */ /* 0x000fde0000000000 */
[----:B------:R-:W-:-:S15]  /*d540*/  NOP ;  /* 0x0000000000007918 */ /* 0x000fde0000000000 */
[----:B---3--:R2:W3:-:S15]  /*d550*/  DMUL R12, R14, R12 ;  /* 0x0000000c0e0c7228 */ /* 0x0084de0000000000 */
[----:B------:R-:W-:-:S04]  /*d560*/  NOP ;  /* 0x0000000000007918 */ /* 0x000fc80000000000 */
[----:B------:R-:W-:-:S15]  /*d570*/  NOP ;  /* 0x0000000000007918 */ /* 0x000fde0000000000 */
[----:B------:R-:W-:-:S15]  /*d580*/  NOP ;  /* 0x0000000000007918 */ /* 0x000fde0000000000 */
[----:B------:R-:W-:-:S15]  /*d590*/  NOP ;  /* 0x0000000000007918 */ /* 0x000fde0000000000 */
[----:B------:R2:W4:-:S15]  /*d5a0*/  DFMA R14, R4, -1, RZ ;  /* 0xbff00000040e782b */ /* 0x00051e00000000ff */
[----:B------:R-:W-:-:S04]  /*d5b0*/  NOP ;  /* 0x0000000000007918 */ /* 0x000fc80000000000 */
[----:B------:R-:W-:-:S15]  /*d5c0*/  NOP ;  /* 0x0000000000007918 */ /* 0x000fde0000000000 */
[----:B------:R-:W-:-:S15]  /*d5d0*/  NOP ;  /* 0x0000000000007918 */ /* 0x000fde0000000000 */
[----:B------:R-:W-:-:S15]  /*d5e0*/  NOP ;  /* 0x0000000000007918 */ /* 0x000fde0000000000 */
[----:B------:R2:W0:-:S15]  /*d5f0*/  DFMA R78, R50, -1, RZ ;  /* 0xbff00000324e782b */ /* 0x00041e00000000ff */
[----:B------:R-:W-:-:S04]  /*d600*/  NOP ;  /* 0x0000000000007918 */ /* 0x000fc80000000000 */
[----:B------:R-:W-:-:S15]  /*d610*/  NOP ;  /* 0x0000000000007918 */ /* 0x000fde0000000000 */
[----:B------:R-:W-:-:S15]  /*d620*/  NOP ;  /* 0x0000000000007918 */ /* 0x000fde0000000000 */
[----:B------:R-:W-:-:S15]  /*d630*/  NOP ;  /* 0x0000000000007918 */ /* 0x000fde0000000000 */
[----:B------:R2:W1:-:S15]  /*d640*/  DFMA R80, R48, -1, RZ ;  /* 0xbff000003050782b */ /* 0x00045e00000000ff */
        /* <DEDUP_REMOVED lines=59> */
[----:B------:R2:W0:Y:S02]  /*da00*/  DFMA R108, R68, -1, RZ ;  /* 0xbff00000446c782b */ /* 0x00042400000000ff */
        /* <DEDUP_REMOVED lines=47> */
.L_x_136:
[----:B------:R0:W5:Y:S02]  /*dd00*/  LDL R0, [R1] ;  /* 0x0000000001007983 */ /* 0x0001640000100800 */
.L_x_135:
[----:B------:R-:W-:Y:S05]  /*dd10*/  BSYNC.RECONVERGENT B2 ;  /* 0x0000000000027941 */ /* 0x000fea0003800200 */
.L_x_134:
[----:B-----5:R-:W-:Y:S01]  /*dd20*/  IADD3 R0, PT, PT, R0, 0x1, RZ ;  /* 0x0000000100007810 */ /* 0x020fe20007ffe0ff */
[----:B------:R-:W-:Y:S06]  /*dd30*/  BRA `(.L_x_137) ;  /* 0x0000000000087947 */ /* 0x000fec0003800000 */
.L_x_133:
[----:B------:R1:W2:Y:S02]  /*dd40*/  DMUL R22, RZ, R26 ;  /* 0x0000001aff167228 */ /* 0x0002a40000000000 */
[----:B-12---:R-:W-:-:S07]  /*dd50*/  MOV R0, 0x1 ;  /* 0x0000000100007802 */ /* 0x006fce0000000f00 */
.L_x_137:
[----:B------:R-:W-:Y:S05]  /*dd60*/  BSYNC.RECONVERGENT B1 ;  /* 0x0000000000017941 */ /* 0x000fea0003800200 */
.L_x_132:
[----:B------:R-:W-:Y:S02]  /*dd70*/  P2R R24, PR, RZ, 0x4 ;  /* 0x00000004ff187803 */ /* 0x000fe40000000000 */
[C---:B------:R-:W-:Y:S02]  /*dd80*/  LOP3.LUT P2, RZ, R16.reuse, 0x40000, RZ, 0xc0, !PT ;  /* 0x0004000010ff7812 */ /* 0x040fe4000784c0ff */
[----:B------:R-:W-:Y:S02]  /*dd90*/  P2R R21, PR, RZ, 0x8 ;  /* 0x00000008ff157803 */ /* 0x000fe40000000000 */
[C---:B------:R-:W-:Y:S02]  /*dda0*/  LOP3.LUT P3, RZ, R16.reuse, 0x20000, RZ, 0xc0, !PT ;  /* 0x0002000010ff7812 */ /* 0x040fe4000786c0ff */
[----:B------:R-:W-:Y:S02]  /*ddb0*/  P2R R7, PR, RZ, 0x10 ;  /* 0x00000010ff077803 */ /* 0x000fe40000000000 */
[----:B------:R-:W-:Y:S01]  /*ddc0*/  LOP3.LUT P4, RZ, R16, 0x10000, RZ, 0xc0, !PT ;  /* 0x0001000010ff7812 */ /* 0x000fe2000788c0ff */
[----:B------:R-:W-:Y:S01]  /*ddd0*/  FSEL R8, R4, R14, !P2 ;  /* 0x0000000e04087208 */ /* 0x000fe20005000000 */
[----:B------:R-:W-:Y:S01]  /*dde0*/  FSEL R14, R5, R15, !P2 ;  /* 0x0000000f050e7208 */ /* 0x000fe20005000000 */
[----:B------:R-:W-:Y:S01]  /*ddf0*/  FSEL R15, R2, R70, !P3 ;  /* 0x00000046020f7208 */ /* 0x000fe20005800000 */
[----:B------:R-:W-:Y:S01]  /*de00*/  FSEL R70, R3, R71, !P3 ;  /* 0x0000004703467208 */ /* 0x000fe20005800000 */
[----:B------:R-:W-:Y:S01]  /*de10*/  FSEL R2, R56, R72, !P4 ;  /* 0x0000004838027208 */ /* 0x000fe20006000000 */
[----:B------:R-:W-:Y:S01]  /*de20*/  FSEL R3, R57, R73, !P4 ;  /* 0x0000004939037208 */ /* 0x000fe20006000000 */
[----:B------:R-:W-:-:S02]  /*de30*/  LOP3.LUT P6, RZ, R16, 0x4000, RZ, 0xc0, !PT ;  /* 0x0000400010ff7812 */ /* 0x000fc400078cc0ff */
[C---:B------:R-:W-:Y:S02]  /*de40*/  LOP3.LUT P4, RZ, R16.reuse, 0x100, RZ, 0xc0, !PT ;  /* 0x0000010010ff7812 */ /* 0x040fe4000788c0ff */
[C---:B------:R-:W-:Y:S02]  /*de50*/  LOP3.LUT P5, RZ, R16.reuse, 0x8000, RZ, 0xc0, !PT ;  /* 0x0000800010ff7812 */ /* 0x040fe400078ac0ff */
[----:B------:R-:W-:Y:S02]  /*de60*/  P2R R25, PR, RZ, 0x2 ;  /* 0x00000002ff197803 */ /* 0x000fe40000000000 */
[----:B------:R-:W-:Y:S02]  /*de70*/  LOP3.LUT P1, RZ, R16, 0x2000, RZ, 0xc0, !PT ;  /* 0x0000200010ff7812 */ /* 0x000fe4000782c0ff */
[----:B------:R-:W-:Y:S02]  /*de80*/  P2R R6, PR, RZ, 0x10 ;  /* 0x00000010ff067803 */ /* 0x000fe40000000000 */
[----:B------:R-:W-:Y:S01]  /*de90*/  P2R R26, PR, RZ, 0x1 ;  /* 0x00000001ff1a7803 */ /* 0x000fe20000000000 */
[----:B------:R-:W-:Y:S01]  /*dea0*/  FSEL R10, R52, R76, !P6 ;  /* 0x0000004c340a7208 */ /* 0x000fe20007000000 */
[----:B------:R-:W-:-:S02]  /*deb0*/  LOP3.LUT P4, RZ, R16, 0x200, RZ, 0xc0, !PT ;  /* 0x0000020010ff7812 */ /* 0x000fc4000788c0ff */
[C---:B------:R-:W-:Y:S02]  /*dec0*/  LOP3.LUT P3, RZ, R16.reuse, 0x80, RZ, 0xc0, !PT ;  /* 0x0000008010ff7812 */ /* 0x040fe4000786c0ff */
        /* <DEDUP_REMOVED lines=8> */
[----:B------:R-:W-:-:S02]  /*df50*/  P2R R4, PR, RZ, 0x10 ;  /* 0x00000010ff047803 */ /* 0x000fc40000000000 */
[C---:B------:R-:W-:Y:S02]  /*df60*/  LOP3.LUT P1, RZ, R16.reuse, 0x20, RZ, 0xc0, !PT ;  /* 0x0000002010ff7812 */ /* 0x040fe4000782c0ff */
[----:B------:R-:W-:Y:S01]  /*df70*/  LOP3.LUT P4, RZ, R16, 0x400, RZ, 0xc0, !PT ;  /* 0x0000040010ff7812 */ /* 0x000fe2000788c0ff */
[----:B------:R-:W-:Y:S01]  /*df80*/  FSEL R35, R38, R94, !P3 ;  /* 0x0000005e26237208 */ /* 0x000fe20005800000 */
        /* <DEDUP_REMOVED lines=11> */
[----:B------:R-:W-:Y:S01]  /*e040*/  ISETP.NE.AND P2, PT, R24, RZ, PT ;  /* 0x000000ff1800720c */ /* 0x000fe20003f45270 */
[----:B------:R-:W-:Y:S01]  /*e050*/  ISETP.NE.AND P1, PT, R25, RZ, PT ;  /* 0x000000ff1900720c */ /* 0x000fe20003f25270 */
[----:B------:R-:W-:Y:S01]  /*e060*/  ISETP.NE.AND P4, PT, R4, RZ, PT ;  /* 0x000000ff0400720c */ /* 0x000fe20003f85270 */
[----:B------:R-:W1:Y:S01]  /*e070*/  LDC.64 R24, c[0x4][0x18] ;  /* 0x01000600ff187b82 */ /* 0x000e620000000a00 */
[----:B------:R-:W-:Y:S01]  /*e080*/  LOP3.LUT P5, RZ, R16, 0x4, RZ, 0xc0, !PT ;  /* 0x0000000410ff7812 */ /* 0x000fe200078ac0ff */
[----:B------:R-:W-:-:S02]  /*e090*/  ISETP.NE.AND P3, PT, R21, RZ, PT ;  /* 0x000000ff1500720c */ /* 0x000fc40003f65270 */
[----:B------:R-:W-:Y:S01]  /*e0a0*/  FSEL R4, R42, R90, !P4 ;  /* 0x0000005a2a047208 */ /* 0x000fe20006000000 */
[----:B------:R-:W-:Y:S01]  /*e0b0*/  FSEL R5, R43, R91, !P4 ;  /* 0x0000005b2b057208 */ /* 0x000fe20006000000 */
[----:B------:R-:W-:Y:S01]  /*e0c0*/  ISETP.NE.AND P4, PT, R6, RZ, PT ;  /* 0x000000ff0600720c */ /* 0x000fe20003f85270 */
[----:B------:R-:W-:Y:S01]  /*e0d0*/  FSEL R6, R66, R104, !P5 ;  /* 0x0000006842067208 */ /* 0x000fe20006800000 */
[----:B------:R-:W-:Y:S01]  /*e0e0*/  MOV R72, 0x79785eba ;  /* 0x79785eba00487802 */ /* 0x000fe20000000f00 */
[----:B------:R-:W-:Y:S02]  /*e0f0*/  LOP3.LUT P0, RZ, R16, 0x10, RZ, 0xc0, !PT ;  /* 0x0000001010ff7812 */ /* 0x000fe4000780c0ff */
[----:B------:R-:W-:Y:S01]  /*e100*/  FSEL R34, R40, R92, !P4 ;  /* 0x0000005c28227208 */ /* 0x000fe20006000000 */
[----:B------:R-:W-:Y:S01]  /*e110*/  FSEL R40, R41, R93, !P4 ;  /* 0x0000005d29287208 */ /* 0x000fe20006000000 */
[----:B------:R-:W-:Y:S01]  /*e120*/  ISETP.NE.AND P4, PT, R7, RZ, PT ;  /* 0x000000ff0700720c */ /* 0x000fe20003f85270 */
[----:B------:R-:W-:Y:S01]  /*e130*/  FSEL R7, R67, R105, !P5 ;  /* 0x0000006943077208 */ /* 0x000fe20006800000 */
[----:B------:R-:W-:Y:S01]  /*e140*/  LOP3.LUT P5, R21, R0, 0x1, RZ, 0xc0, !PT ;  /* 0x0000000100157812 */ /* 0x000fe200078ac0ff */
[----:B------:R-:W-:Y:S01]  /*e150*/  FSEL R41, R60, R100, !P0 ;  /* 0x000000643c297208 */ /* 0x000fe20004000000 */
[----:B------:R-:W-:Y:S01]  /*e160*/  FSEL R60, R61, R101, !P0 ;  /* 0x000000653d3c7208 */ /* 0x000fe20004000000 */
[----:B------:R-:W-:-:S02]  /*e170*/  ISETP.NE.AND P0, PT, R26, RZ, PT ;  /* 0x000000ff1a00720c */ /* 0x000fc40003f05270 */
[----:B------:R-:W-:Y:S01]  /*e180*/  IMAD.SHL.U32 R21, R21, 0x8, RZ ;  /* 0x0000000815157824 */ /* 0x000fe200078e00ff */
[----:B------:R-:W-:-:S03]  /*e190*/  LOP3.LUT P6, RZ, R16, 0x8, RZ, 0xc0, !PT ;  /* 0x0000000810ff7812 */ /* 0x000fc600078cc0ff */
[----:B-1----:R-:W-:Y:S01]  /*e1a0*/  IMAD.WIDE.U32 R24, R21, 0x8, R24 ;  /* 0x0000000815187825 */ /* 0x002fe200078e0018 */
[----:B------:R-:W-:Y:S01]  /*e1b0*/  FSEL R72, -R72, 4.2945490664224492434e-19, !P5 ;  /* 0x20fd816448487808 */ /* 0x000fe20006800100 */
[----:B------:R-:W1:Y:S01]  /*e1c0*/  DMUL R26, R22, R22 ;  /* 0x00000016161a7228 */ /* 0x000e620000000000 */
[----:B------:R-:W-:Y:S01]  /*e1d0*/  FSEL R45, R62, R102, !P6 ;  /* 0x000000663e2d7208 */ /* 0x000fe20007000000 */
[----:B------:R-:W-:Y:S01]  /*e1e0*/  HFMA2 R21, -RZ, RZ, 1.4736328125, -236.625 ;  /* 0x3de5db65ff157431 */ /* 0x000fe200000001ff */
[----:B------:R-:W1:Y:S01]  /*e1f0*/  LDG.E.64.CONSTANT R28, desc[UR8][R24.64+0x8] ;  /* 0x00000808181c7981 */ /* 0x000e62000c1e9b00 */
[----:B------:R-:W-:Y:S01]  /*e200*/  FSEL R62, R63, R103, !P6 ;  /* 0x000000673f3e7208 */ /* 0x000fe20007000000 */
[----:B------:R-:W-:Y:S02]  /*e210*/  LOP3.LUT P6, RZ, R16, 0x80000, RZ, 0xc0, !PT ;  /* 0x0008000010ff7812 */ /* 0x000fe400078cc0ff */
[----:B------:R-:W2:Y:S04]  /*e220*/  LDG.E.64.CONSTANT R30, desc[UR8][R24.64+0x10] ;  /* 0x00001008181e7981 */ /* 0x000ea8000c1e9b00 */
[----:B------:R-:W3:Y:S04]  /*e230*/  LDG.E.64.CONSTANT R32, desc[UR8][R24.64+0x18] ;  /* 0x0000180818207981 */ /* 0x000ee8000c1e9b00 */
[----:B------:R-:W4:Y:S04]  /*e240*/  LDG.E.64.CONSTANT R42, desc[UR8][R24.64+0x20] ;  /* 0x00002008182a7981 */ /* 0x000f28000c1e9b00 */
[----:B------:R-:W5:Y:S04]  /*e250*/  LDG.E.64.CONSTANT R56, desc[UR8][R24.64+0x28] ;  /* 0x0000280818387981 */ /* 0x000f68000c1e9b00 */
[----:B------:R-:W2:Y:S01]  /*e260*/  LDG.E.64.CONSTANT R66, desc[UR8][R24.64+0x30] ;  /* 0x0000300818427981 */ /* 0x000ea2000c1e9b00 */
[----:B------:R-:W-:Y:S01]  /*e270*/  FSEL R73, R21, -0.082518599927425384521, !P5 ;  /* 0xbda8ff8315497808 */ /* 0x000fe20006800000 */
[----:B------:R-:W-:-:S15]  /*e280*/  BSSY.RECONVERGENT B1, `(.L_x_138) ;  /* 0x000006d000017945 */ /* 0x000fde0003800200 */
[----:B------:R-:W-:-:S09]  /*e290*/  NOP ;  /* 0x0000000000007918 */ /* 0x000fd20000000000 */
[----:B------:R-:W-:-:S15]  /*e2a0*/  NOP ;  /* 0x0000000000007918 */ /* 0x000fde0000000000 */
[----:B-1----:R-:W2:-:S15]  /*e2b0*/  DFMA R28, R26, R72, R28 ;  /* 0x000000481a1c722b */ /* 0x002e9e000000001c */
        /* <DEDUP_REMOVED lines=14> */
[----:B----4-:R-:W5:-:S15]  /*e3a0*/  DFMA R28, R26, R28, R42 ;  /* 0x0000001c1a1c722b */ /* 0x010f5e000000002a */
[----:B------:R-:W-:-:S04]  /*e3b0*/  NOP ;  /* 0x0000000000007918 */ /* 0x000fc80000000000 */
[----:B------:R-:W-:-:S15]  /*e3c0*/  NOP ;  /* 0x0000000000007918 */ /* 0x000fde0000000000 */
[----:B------:R-:W-:-:S15]  /*e3d0*/  NOP ;  /* 0x0000000000007918 */ /* 0x000fde0000000000 */
[----:B------:R-:W-:-:S15]  /*e3e0*/  NOP ;  /* 0x0000000000007918 */ /* 0x000fde0000000000 */
[----:B-----5:R-:W1:-:S15]  /*e3f0*/  DFMA R28, R26, R28, R56 ;  /* 0x0000001c1a1c722b */ /* 0x020e5e0000000038 */
        /* <DEDUP_REMOVED lines=17> */
[----:B------:R-:W-:-:S05]  /*e510*/  LOP3.LUT P5, RZ, R16, 0x100000, RZ, 0xc0, !PT ;  /* 0x0010000010ff7812 */ /* 0x000fca00078ac0ff */
[----:B------:R-:W-:Y:S01]  /*e520*/  FSEL R42, R64, R106, !P5 ;  /* 0x0000006a402a7208 */ /* 0x000fe20006800000 */
[----:B------:R-:W-:Y:S01]  /*e530*/  FSEL R64, R65, R107, !P5 ;  /* 0x0000006b41407208 */ /* 0x000fe20006800000 */
[----:B------:R-:W-:Y:S02]  /*e540*/  LOP3.LUT P5, RZ, R0, 0x2, RZ, 0xc0, !PT ;  /* 0x0000000200ff7812 */ /* 0x000fe400078ac0ff */
[----:B------:R-:W-:Y:S01]  /*e550*/  LOP3.LUT R0, R13, 0x7fffffff, RZ, 0xc0, !PT ;  /* 0x7fffffff0d007812 */ /* 0x000fe200078ec0ff */
[----:B------:R-:W-:Y:S01]  /*e560*/  FSEL R16, R68, R108, !P6 ;  /* 0x0000006c44107208 */ /* 0x000fe20007000000 */
[----:B------:R-:W-:Y:S01]  /*e570*/  FSEL R68, R69, R109, !P6 ;  /* 0x0000006d45447208 */ /* 0x000fe20007000000 */
[----:B------:R-:W-:-:S15]  /*e580*/  ISETP.NE.AND P6, PT, R12, RZ, PT ;  /* 0x000000ff0c00720c */ /* 0x000fde0003fc5270 */
[----:B------:R-:W-:-:S03]  /*e590*/  NOP ;  /* 0x0000000000007918 */ /* 0x000fc60000000000 */
[----:B------:R-:W-:-:S15]  /*e5a0*/  NOP ;  /* 0x0000000000007918 */ /* 0x000fde0000000000 */
[----:B------:R-:W-:-:S15]  /*e5b0*/  NOP ;  /* 0x0000000000007918 */ /* 0x000fde0000000000 */
[----:B------:R-:W1:Y:S02]  /*e5c0*/  DFMA R22, R24, -1, RZ ;  /* 0xbff000001816782b */ /* 0x000e6400000000ff */
[----:B-1----:R-:W-:Y:S01]  /*e5d0*/  FSEL R63, R24, R22, !P5 ;  /* 0x00000016183f7208 */ /* 0x002fe20006800000 */
[----:B------:R-:W-:Y:S01]  /*e5e0*/  FSEL R43, R25, R23, !P5 ;  /* 0x00000017192b7208 */ /* 0x000fe20006800000 */
[----:B------:R-:W-:-:S13]  /*e5f0*/  ISETP.EQ.AND P5, PT, R0, 0x7ff00000, PT ;  /* 0x7ff000000000780c */ /* 0x000fda0003fa2270 */
        /* <DEDUP_REMOVED lines=47> */
.L_x_142:
[----:B------:R1:W5:Y:S02]  /*e8f0*/  LDL R0, [R1] ;  /* 0x0000000001007983 */ /* 0x0003640000100800 */
.L_x_141:
[----:B------:R-:W-:Y:S05]  /*e900*/  BSYNC.RECONVERGENT B2 ;  /* 0x0000000000027941 */ /* 0x000fea0003800200 */
.L_x_140:
[----:B-----5:R-:W-:Y:S01]  /*e910*/  IADD3 R0, PT, PT, R0, 0x1, RZ ;  /* 0x0000000100007810 */ /* 0x020fe20007ffe0ff */
[----:B------:R-:W-:Y:S06]  /*e920*/  BRA `(.L_x_143) ;  /* 0x0000000000087947 */ /* 0x000fec0003800000 */
.L_x_139:
[----:B------:R1:W2:Y:S02]  /*e930*/  DMUL R22, RZ, R12 ;  /* 0x0000000cff167228 */ /* 0x0002a40000000000 */
[----:B-12---:R-:W-:-:S07]  /*e940*/  MOV R0, 0x1 ;  /* 0x0000000100007802 */ /* 0x006fce0000000f00 */
.L_x_143:
[----:B------:R-:W-:Y:S05]  /*e950*/  BSYNC.RECONVERGENT B1 ;  /* 0x0000000000017941 */ /* 0x000fea0003800200 */
.L_x_138:
[----:B------:R-:W-:Y:S01]  /*e960*/  P2R R13, PR, RZ, 0x4 ;  /* 0x00000004ff0d7803 */ /* 0x000fe20000000000 */
[C---:B------:R-:W-:Y:S01]  /*e970*/  ISETP.EQ.AND P5, PT, R19.reuse, 0x2, !P1 ;  /* 0x000000021300780c */ /* 0x040fe20004fa2270 */
[C---:B------:R-:W-:Y:S01]  /*e980*/  ISETP.EQ.AND P6, PT, R19.reuse, 0x2, P0 ;  /* 0x000000021300780c */ /* 0x040fe200007c2270 */
[----:B------:R-:W-:Y:S01]  /*e990*/  ISETP.NE.AND P2, PT, R19, 0x2, PT ;  /* 0x000000021300780c */ /* 0x000fe20003f45270 */
[----:B------:R-:W-:Y:S02]  /*e9a0*/  P2R R59, PR, RZ, 0x8 ;  /* 0x00000008ff3b7803 */ /* 0x000fe40000000000 */
[----:B------:R-:W-:Y:S01]  /*e9b0*/  LOP3.LUT P3, RZ, R17, 0x200, RZ, 0xc0, !PT ;  /* 0x0000020011ff7812 */ /* 0x000fe2000786c0ff */
[----:B------:R-:W-:Y:S01]  /*e9c0*/  FSEL R56, R34, RZ, P5 ;  /* 0x000000ff22387208 */ /* 0x000fe20002800000 */
[----:B------:R-:W-:Y:S01]  /*e9d0*/  FSEL R21, R42, RZ, P6 ;  /* 0x000000ff2a157208 */ /* 0x000fe20003000000 */
[----:B------:R-:W-:Y:S01]  /*e9e0*/  FSEL R34, R64, RZ, P6 ;  /* 0x000000ff40227208 */ /* 0x000fe20003000000 */
[----:B------:R-:W-:Y:S01]  /*e9f0*/  P2R R61, PR, RZ, 0x10 ;  /* 0x00000010ff3d7803 */ /* 0x000fe20000000000 */
[----:B------:R-:W-:Y:S01]  /*ea00*/  ISETP.GE.AND P6, PT, R19, 0x1, PT ;  /* 0x000000011300780c */ /* 0x000fe20003fc6270 */
[----:B------:R-:W-:-:S02]  /*ea10*/  P2R R12, PR, RZ, 0x8 ;  /* 0x00000008ff0c7803 */ /* 0x000fc40000000000 */
[C---:B------:R-:W-:Y:S02]  /*ea20*/  LOP3.LUT P4, RZ, R17.reuse, 0x40, RZ, 0xc0, !PT ;  /* 0x0000004011ff7812 */ /* 0x040fe4000788c0ff */
[----:B------:R-:W-:Y:S01]  /*ea30*/  LOP3.LUT P3, RZ, R17, 0x10, RZ, 0xc0, !PT ;  /* 0x0000001011ff7812 */ /* 0x000fe2000786c0ff */
[----:B------:R-:W-:Y:S02]  /*ea40*/  FSEL R57, R40, RZ, P5 ;  /* 0x000000ff28397208 */ /* 0x000fe40002800000 */
[----:B------:R-:W-:Y:S01]  /*ea50*/  FSEL R55, R9, RZ, P4 ;  /* 0x000000ff09377208 */ /* 0x000fe20002000000 */
[----:B------:R-:W-:Y:S01]  /*ea60*/  FSEL R54, R54, RZ, P4 ;  /* 0x000000ff36367208 */ /* 0x000fe20002000000 */
[----:B------:R-:W-:Y:S01]  /*ea70*/  @P2 FSEL R55, R53, RZ, P3 ;  /* 0x000000ff35372208 */ /* 0x000fe20001800000 */
[----:B------:R-:W-:Y:S01]  /*ea80*/  @P2 FSEL R54, R50, RZ, P3 ;  /* 0x000000ff32362208 */ /* 0x000fe20001800000 */
[----:B------:R-:W-:Y:S01]  /*ea90*/  ISETP.NE.AND P3, PT, R12, RZ, PT ;  /* 0x000000ff0c00720c */ /* 0x000fe20003f65270 */
[C---:B------:R-:W-:Y:S01]  /*eaa0*/  ISETP.GT.AND P5, PT, R19.reuse, 0x2, !P1 ;  /* 0x000000021300780c */ /* 0x040fe20004fa4270 */
[----:B------:R-:W-:Y:S01]  /*eab0*/  MOV R42, 0x79785eba ;  /* 0x79785eba002a7802 */ /* 0x000fe20000000f00 */
[----:B------:R-:W-:-:S02]  /*eac0*/  ISETP.LT.AND P4, PT, R19, 0x1, !P1 ;  /* 0x000000011300780c */ /* 0x000fc40004f81270 */
[----:B------:R-:W-:Y:S01]  /*ead0*/  @!P6 FSEL R55, R8, RZ, P3 ;  /* 0x000000ff0837e208 */ /* 0x000fe20001800000 */
[----:B------:R-:W-:Y:S01]  /*eae0*/  @P2 FSEL R56, R39, RZ, P5 ;  /* 0x000000ff27382208 */ /* 0x000fe20002800000 */
[----:B------:R-:W2:Y:S01]  /*eaf0*/  LDC.64 R8, c[0x4][0x18] ;  /* 0x01000600ff087b82 */ /* 0x000ea20000000a00 */
[----:B------:R-:W-:Y:S01]  /*eb00*/  @P2 FSEL R57, R36, RZ, P5 ;  /* 0x000000ff24392208 */ /* 0x000fe20002800000 */
[----:B------:R-:W-:Y:S01]  /*eb10*/  ISETP.GT.AND P5, PT, R19, 0x2, P0 ;  /* 0x000000021300780c */ /* 0x000fe200007a4270 */
[----:B------:R-:W-:Y:S01]  /*eb20*/  @!P6 FSEL R54, R14, RZ, P3 ;  /* 0x000000ff0e36e208 */ /* 0x000fe20001800000 */
[----:B------:R-:W-:Y:S01]  /*eb30*/  @!P6 FSEL R56, R49, RZ, P4 ;  /* 0x000000ff3138e208 */ /* 0x000fe20002000000 */
[----:B------:R-:W-:Y:S02]  /*eb40*/  @!P6 FSEL R57, R46, RZ, P4 ;  /* 0x000000ff2e39e208 */ /* 0x000fe40002000000 */
[----:B------:R-:W-:Y:S01]  /*eb50*/  @P2 FSEL R21, R63, RZ, P5 ;  /* 0x000000ff3f152208 */ /* 0x000fe20002800000 */
[----:B------:R-:W-:Y:S01]  /*eb60*/  @P2 FSEL R34, R43, RZ, P5 ;  /* 0x000000ff2b222208 */ /* 0x000fe20002800000 */
[----:B------:R-:W-:Y:S01]  /*eb70*/  ISETP.LT.AND P5, PT, R19, 0x1, P0 ;  /* 0x000000011300780c */ /* 0x000fe200007a1270 */
[----:B------:R-:W-:Y:S01]  /*eb80*/  ISETP.NE.AND P2, PT, R13, RZ, PT ;  /* 0x000000ff0d00720c */ /* 0x000fe20003f45270 */
[----:B------:R-:W-:Y:S01]  /*eb90*/  HFMA2 R14, -RZ, RZ, 1.4736328125, -236.625 ;  /* 0x3de5db65ff0e7431 */ /* 0x000fe200000001ff */
[----:B------:R-:W-:-:S02]  /*eba0*/  LOP3.LUT P4, RZ, R17, 0x20, RZ, 0xc0, !PT ;  /* 0x0000002011ff7812 */ /* 0x000fc4000788c0ff */
[----:B------:R-:W-:Y:S01]  /*ebb0*/  @!P6 FSEL R21, R41, RZ, P5 ;  /* 0x000000ff2915e208 */ /* 0x000fe20002800000 */
[----:B------:R-:W-:Y:S01]  /*ebc0*/  @!P6 FSEL R34, R60, RZ, P5 ;  /* 0x000000ff3c22e208 */ /* 0x000fe20002800000 */
[----:B------:R-:W-:-:S05]  /*ebd0*/  LOP3.LUT P5, R12, R0, 0x1, RZ, 0xc0, !PT ;  /* 0x00000001000c7812 */ /* 0x000fca00078ac0ff */
[----:B------:R-:W-:-:S04]  /*ebe0*/  IMAD.SHL.U32 R13, R12, 0x8, RZ ;  /* 0x000000080c0d7824 */ /* 0x000fc800078e00ff */
[----:B--2---:R-:W-:-:S05]  /*ebf0*/  IMAD.WIDE.U32 R8, R13, 0x8, R8 ;  /* 0x000000080d087825 */ /* 0x004fca00078e0008 */
[----:B------:R-:W2:Y:S04]  /*ec00*/  LDG.E.64.CONSTANT R24, desc[UR8][R8.64+0x8] ;  /* 0x0000080808187981 */ /* 0x000ea8000c1e9b00 */
[----:B------:R-:W3:Y:S04]  /*ec10*/  LDG.E.64.CONSTANT R26, desc[UR8][R8.64+0x10] ;  /* 0x00001008081a7981 */ /* 0x000ee8000c1e9b00 */
[----:B------:R-:W4:Y:S04]  /*ec20*/  LDG.E.64.CONSTANT R28, desc[UR8][R8.64+0x18] ;  /* 0x00001808081c7981 */ /* 0x000f28000c1e9b00 */
[----:B------:R-:W5:Y:S04]  /*ec30*/  LDG.E.64.CONSTANT R30, desc[UR8][R8.64+0x20] ;  /* 0x00002008081e7981 */ /* 0x000f68000c1e9b00 */
[----:B------:R-:W3:Y:S04]  /*ec40*/  LDG.E.64.CONSTANT R32, desc[UR8][R8.64+0x28] ;  /* 0x0000280808207981 */ /* 0x000ee8000c1e9b00 */
[----:B------:R-:W3:Y:S01]  /*ec50*/  LDG.E.64.CONSTANT R40, desc[UR8][R8.64+0x30] ;  /* 0x0000300808287981 */ /* 0x000ee2000c1e9b00 */
[----:B------:R-:W-:Y:S01]  /*ec60*/  FSEL R42, -R42, 4.2945490664224492434e-19, !P5 ;  /* 0x20fd81642a2a7808 */ /* 0x000fe20006800100 */
[----:B------:R-:W-:Y:S01]  /*ec70*/  FSEL R43, R14, -0.082518599927425384521, !P5 ;  /* 0xbda8ff830e2b7808 */ /* 0x000fe20006800000 */
[----:B------:R-:W2:Y:S01]  /*ec80*/  DMUL R12, R22, R22 ;  /* 0x00000016160c7228 */ /* 0x000ea20000000000 */
[----:B------:R-:W-:Y:S01]  /*ec90*/  ISETP.LT.AND P3, PT, R20, 0x16, P2 ;  /* 0x000000161400780c */ /* 0x000fe20001761270 */
[----:B------:R-:W-:-:S04]  /*eca0*/  ISETP.LT.U32.AND P6, PT, R11, 0x15, P2 ;  /* 0x000000150b00780c */ /* 0x000fc800017c1070 */
[----:B------:R-:W-:Y:S01]  /*ecb0*/  FSEL R52, R52, RZ, P3 ;  /* 0x000000ff34347208 */ /* 0x000fe20001800000 */
[----:B------:R-:W-:Y:S01]  /*ecc0*/  FSEL R35, R35, RZ, P6 ;  /* 0x000000ff23237208 */ /* 0x000fe20003000000 */
[----:B------:R-:W-:Y:S01]  /*ecd0*/  FSEL R38, R38, RZ, P6 ;  /* 0x000000ff26267208 */ /* 0x000fe20003000000 */
[----:B------:R-:W-:Y:S01]  /*ece0*/  ISETP.GT.AND P6, PT, R18, 0x2, !P1 ;  /* 0x000000021200780c */ /* 0x000fe20004fc4270 */
[----:B------:R-:W-:-:S04]  /*ecf0*/  @!P2 FSEL R52, R48, RZ, P4 ;  /* 0x000000ff3034a208 */ /* 0x000fc80002000000 */
[----:B------:R-:W-:Y:S01]  /*ed00*/  @!P2 FSEL R35, R37, RZ, P6 ;  /* 0x000000ff2523a208 */ /* 0x000fe20003000000 */
[----:B------:R-:W-:Y:S01]  /*ed10*/  @!P2 FSEL R38, R58, RZ, P6 ;  /* 0x000000ff3a26a208 */ /* 0x000fe20003000000 */
[----:B------:R-:W-:-:S15]  /*ed20*/  ISETP.GT.AND P6, PT, R18, 0x2, P0 ;  /* 0x000000021200780c */ /* 0x000fde00007c4270 */
[----:B------:R-:W-:-:S03]  /*ed30*/  NOP ;  /* 0x0000000000007918 */ /* 0x000fc60000000000 */
[----:B------:R-:W-:-:S15]  /*ed40*/  NOP ;  /* 0x0000000000007918 */ /* 0x000fde0000000000 */
[----:B------:R-:W-:-:S15]  /*ed50*/  NOP ;  /* 0x0000000000007918 */ /* 0x000fde0000000000 */
[----:B------:R-:W-:-:S15]  /*ed60*/  DADD R6, RZ, -R6 ;  /* 0x00000000ff067229 */ /* 0x000fde0000000806 */
[----:B------:R-:W-:-:S04]  /*ed70*/  NOP ;  /* 0x0000000000007918 */ /* 0x000fc80000000000 */
[----:B------:R-:W-:-:S15]  /*ed80*/  NOP ;  /* 0x0000000000007918 */ /* 0x000fde0000000000 */
        /* <DEDUP_REMOVED lines=27> */
[----:B-----5:R-:W2:-:S15]  /*ef40*/  DFMA R24, R12, R24, R30 ;  /* 0x000000180c18722b */ /* 0x020e9e000000001e */
        /* <DEDUP_REMOVED lines=22> */
[----:B------:R-:W-:-:S15]  /*f0b0*/  LOP3.LUT P5, RZ, R0, 0x2, RZ, 0xc0, !PT ;  /* 0x0000000200ff7812 */ /* 0x000fde00078ac0ff */
[----:B------:R-:W-:-:S15]  /*f0c0*/  NOP ;  /* 0x0000000000007918 */ /* 0x000fde0000000000 */
[----:B------:R-:W-:-:S15]  /*f0d0*/  NOP ;  /* 0x0000000000007918 */ /* 0x000fde0000000000 */
[----:B------:R-:W-:-:S15]  /*f0e0*/  NOP ;  /* 0x0000000000007918 */ /* 0x000fde0000000000 */
[----:B------:R-:W2:Y:S02]  /*f0f0*/  DFMA R8, R12, -1, RZ ;  /* 0xbff000000c08782b */ /* 0x000ea400000000ff */
[----:B--2---:R-:W-:Y:S01]  /*f100*/  FSEL R0, R12, R8, !P5 ;  /* 0x000000080c007208 */ /* 0x004fe20006800000 */
[----:B------:R-:W-:Y:S01]  /*f110*/  FSEL R8, R13, R9, !P5 ;  /* 0x000000090d087208 */ /* 0x000fe20006800000 */
[----:B------:R-:W-:Y:S01]  /*f120*/  FSEL R9, R10, RZ, P3 ;  /* 0x000000ff0a097208 */ /* 0x000fe20001800000 */
[----:B------:R-:W-:Y:S01]  /*f130*/  ISETP.NE.AND P3, PT, R59, RZ, PT ;  /* 0x000000ff3b00720c */ /* 0x000fe20003f65270 */
[----:B------:R-:W-:Y:S01]  /*f140*/  ISETP.GT.AND P5, PT, R20, 0x2a, P2 ;  /* 0x0000002a1400780c */ /* 0x000fe200017a4270 */
[----:B------:R-:W-:-:S03]  /*f150*/  @!P2 FSEL R9, R51, RZ, P4 ;  /* 0x000000ff3309a208 */ /* 0x000fc60002000000 */
[----:B------:R-:W-:Y:S01]  /*f160*/  ISETP.GT.AND P4, PT, R20, 0x2a, P3 ;  /* 0x0000002a1400780c */ /* 0x000fe20001f84270 */
[----:B------:R-:W-:Y:S01]  /*f170*/  FSEL R16, R16, RZ, P5 ;  /* 0x000000ff10107208 */ /* 0x000fe20002800000 */
[----:B------:R-:W-:Y:S01]  /*f180*/  FSEL R17, R68, RZ, P5 ;  /* 0x000000ff44117208 */ /* 0x000fe20002800000 */
[----:B------:R-:W-:Y:S01]  /*f190*/  ISETP.GE.AND P5, PT, R18, 0x1, PT ;  /* 0x000000011200780c */ /* 0x000fe20003fa6270 */
[----:B------:R-:W-:Y:S01]  /*f1a0*/  @!P2 FSEL R16, R0, RZ, P6 ;  /* 0x000000ff0010a208 */ /* 0x000fe20003000000 */
[----:B------:R-:W-:Y:S01]  /*f1b0*/  @!P2 FSEL R17, R8, RZ, P6 ;  /* 0x000000ff0811a208 */ /* 0x000fe20003000000 */
[C---:B------:R-:W-:Y:S01]  /*f1c0*/  ISETP.LT.AND P2, PT, R18.reuse, 0x1, P0 ;  /* 0x000000011200780c */ /* 0x040fe20000741270 */
[----:B------:R-:W-:Y:S01]  /*f1d0*/  ISETP.LT.AND P6, PT, R18, 0x1, !P1 ;  /* 0x000000011200780c */ /* 0x000fe20004fc1270 */
[----:B------:R-:W-:Y:S01]  /*f1e0*/  @P3 FSEL R16, R6, RZ, P4 ;  /* 0x000000ff06103208 */ /* 0x000fe20002000000 */
[----:B------:R-:W-:Y:S01]  /*f1f0*/  @P3 FSEL R17, R7, RZ, P4 ;  /* 0x000000ff07113208 */ /* 0x000fe20002000000 */
[----:B------:R-:W-:Y:S01]  /*f200*/  ISETP.LT.U32.AND P4, PT, R11, 0x15, P3 ;  /* 0x000000150b00780c */ /* 0x000fe20001f81070 */
[----:B------:R-:W2:Y:S04]  /*f210*/  LDC.64 R6, c[0x0][0x388] ;  /* 0x0000e200ff067b82 */ /* 0x000ea80000000a00 */
[----:B------:R-:W-:Y:S01]  /*f220*/  @P3 FSEL R35, R4, RZ, P4 ;  /* 0x000000ff04233208 */ /* 0x000fe20002000000 */
[----:B------:R-:W-:Y:S01]  /*f230*/  @P3 FSEL R38, R5, RZ, P4 ;  /* 0x000000ff05263208 */ /* 0x000fe20002000000 */
[----:B------:R-:W-:Y:S01]  /*f240*/  @!P5 FSEL R16, R45, RZ, P2 ;  /* 0x000000ff2d10d208 */ /* 0x000fe20001000000 */
[----:B------:R-:W-:Y:S01]  /*f250*/  @!P5 FSEL R17, R62, RZ, P2 ;  /* 0x000000ff3e11d208 */ /* 0x000fe20001000000 */
[----:B------:R-:W-:Y:S01]  /*f260*/  MOV R4, R21 ;  /* 0x0000001500047202 */ /* 0x000fe20000000f00 */
[----:B------:R-:W-:Y:S01]  /*f270*/  MOV R5, R34 ;  /* 0x0000002200057202 */ /* 0x000fe20000000f00 */
[----:B------:R-:W-:Y:S01]  /*f280*/  ISETP.NE.AND P4, PT, R61, RZ, PT ;  /* 0x000000ff3d00720c */ /* 0x000fe20003f85270 */
[----:B------:R-:W-:Y:S01]  /*f290*/  @!P5 FSEL R35, R47, RZ, P6 ;  /* 0x000000ff2f23d208 */ /* 0x000fe20003000000 */
[----:B------:R-:W-:-:S15]  /*f2a0*/  @!P5 FSEL R38, R44, RZ, P6 ;  /* 0x000000ff2c26d208 */ /* 0x000fde0003000000 */
[----:B------:R-:W-:Y:S01]  /*f2b0*/  NOP ;  /* 0x0000000000007918 */ /* 0x000fe20000000000 */
[----:B------:R-:W-:-:S15]  /*f2c0*/  NOP ;  /* 0x0000000000007918 */ /* 0x000fde0000000000 */
[----:B------:R3:W-:Y:S01]  /*f2d0*/  F2F.F32.F64 R0, R4 ;  /* 0x0000000400007310 */ /* 0x0007e20000301000 */
[----:B------:R-:W-:Y:S01]  /*f2e0*/  ISETP.LT.AND P6, PT, R20, 0x16, P3 ;  /* 0x000000161400780c */ /* 0x000fe20001fc1270 */
[----:B---3--:R-:W-:Y:S01]  /*f2f0*/  MOV R4, R16 ;  /* 0x0000001000047202 */ /* 0x008fe20000000f00 */
[----:B------:R-:W-:Y:S01]  /*f300*/  MOV R5, R17 ;  /* 0x0000001100057202 */ /* 0x000fe20000000f00 */
[----:B------:R-:W-:Y:S02]  /*f310*/  ISETP.LT.AND P2, PT, R18, 0x1, !P4 ;  /* 0x000000011200780c */ /* 0x000fe40006741270 */
[----:B------:R-:W-:Y:S01]  /*f320*/  @P3 FSEL R9, R2, RZ, P6 ;  /* 0x000000ff02093208 */ /* 0x000fe20003000000 */
[----:B------:R-:W-:Y:S02]  /*f330*/  @P3 FSEL R52, R3, RZ, P6 ;  /* 0x000000ff03343208 */ /* 0x000fe40003000000 */
[----:B------:R-:W-:Y:S01]  /*f340*/  @!P5 FSEL R9, R15, RZ, P2 ;  /* 0x000000ff0f09d208 */ /* 0x000fe20001000000 */
[----:B------:R-:W-:Y:S01]  /*f350*/  @!P5 FSEL R52, R70, RZ, P2 ;  /* 0x000000ff4634d208 */ /* 0x000fe20001000000 */
[----:B--2---:R-:W-:-:S03]  /*f360*/  IMAD.WIDE R200, R200, 0x4, R6 ;  /* 0x00000004c8c87825 */ /* 0x004fc600078e0206 */
[----:B------:R-:W-:Y:S01]  /*f370*/  MOV R2, R9 ;  /* 0x0000000900027202 */ /* 0x000fe20000000f00 */
[----:B------:R-:W-:-:S15]  /*f380*/  MOV R3, R52 ;  /* 0x0000003400037202 */ /* 0x000fde0000000f00 */
[----:B------:R-:W-:-:S04]  /*f390*/  NOP ;  /* 0x0000000000007918 */ /* 0x000fc80000000000 */
[----:B------:R-:W-:-:S15]  /*f3a0*/  NOP ;  /* 0x0000000000007918 */ /* 0x000fde0000000000 */
[----:B------:R-:W-:-:S15]  /*f3b0*/  NOP ;  /* 0x0000000000007918 */ /* 0x000fde0000000000 */
[----:B------:R2:W-:Y:S02]  /*f3c0*/  F2F.F32.F64 R8, R4 ;  /* 0x0000000400087310 */ /* 0x0005e40000301000 */
[----:B--2---:R-:W-:Y:S01]  /*f3d0*/  MOV R4, R56 ;  /* 0x0000003800047202 */ /* 0x004fe20000000f00 */
[----:B------:R-:W-:-:S15]  /*f3e0*/  MOV R5, R57 ;  /* 0x0000003900057202 */ /* 0x000fde0000000f00 */
[----:B------:R-:W-:Y:S01]  /*f3f0*/  NOP ;  /* 0x0000000000007918 */ /* 0x000fe20000000000 */
[----:B------:R-:W-:-:S15]  /*f400*/  NOP ;  /* 0x0000000000007918 */ /* 0x000fde0000000000 */
[----:B------:R-:W-:-:S15]  /*f410*/  NOP ;  /* 0x0000000000007918 */ /* 0x000fde0000000000 */
[----:B------:R-:W-:-:S15]  /*f420*/  NOP ;  /* 0x0000000000007918 */ /* 0x000fde0000000000 */
[----:B------:R2:W3:Y:S02]  /*f430*/  F2F.F32.F64 R10, R4 ;  /* 0x00000004000a7310 */ /* 0x0004e40000301000 */
[----:B--2---:R-:W-:Y:S01]  /*f440*/  MOV R4, R35 ;  /* 0x0000002300047202 */ /* 0x004fe20000000f00 */
[----:B------:R-:W-:Y:S01]  /*f450*/  MOV R5, R38 ;  /* 0x0000002600057202 */ /* 0x000fe20000000f00 */
[----:B---3--:R-:W-:-:S15]  /*f460*/  @P1 FSEL R10, R0, RZ, P0 ;  /* 0x000000ff000a1208 */ /* 0x008fde0000000000 */
[----:B------:R-:W-:-:S15]  /*f470*/  NOP ;  /* 0x0000000000007918 */ /* 0x000fde0000000000 */
[----:B------:R-:W-:-:S15]  /*f480*/  NOP ;  /* 0x0000000000007918 */ /* 0x000fde0000000000 */
[----:B------:R-:W-:-:S15]  /*f490*/  NOP ;  /* 0x0000000000007918 */ /* 0x000fde0000000000 */
[----:B------:R-:W2:Y:S02]  /*f4a0*/  F2F.F32.F64 R11, R4 ;  /* 0x00000004000b7310 */ /* 0x000ea40000301000 */
[----:B--2---:R-:W-:Y:S01]  /*f4b0*/  @P1 FSEL R11, R8, RZ, P0 ;  /* 0x000000ff080b1208 */ /* 0x004fe20000000000 */
[----:B------:R-:W-:Y:S01]  /*f4c0*/  MOV R4, R55 ;  /* 0x0000003700047202 */ /* 0x000fe20000000f00 */
[----:B------:R-:W-:-:S15]  /*f4d0*/  MOV R5, R54 ;  /* 0x0000003600057202 */ /* 0x000fde0000000f00 */
[----:B------:R-:W-:-:S15]  /*f4e0*/  NOP ;  /* 0x0000000000007918 */ /* 0x000fde0000000000 */
[----:B------:R-:W-:-:S15]  /*f4f0*/  NOP ;  /* 0x0000000000007918 */ /* 0x000fde0000000000 */
[----:B------:R-:W-:-:S15]  /*f500*/  NOP ;  /* 0x0000000000007918 */ /* 0x000fde0000000000 */
[----:B------:R-:W-:-:S15]  /*f510*/  @!P4 F2F.F32.F64 R10, R4 ;  /* 0x00000004000ac310 */ /* 0x000fde0000301000 */
[----:B------:R-:W-:-:S04]  /*f520*/  NOP ;  /* 0x0000000000007918 */ /* 0x000fc80000000000 */
[----:B------:R-:W-:-:S15]  /*f530*/  NOP ;  /* 0x0000000000007918 */ /* 0x000fde0000000000 */
[----:B------:R-:W-:-:S15]  /*f540*/  NOP ;  /* 0x0000000000007918 */ /* 0x000fde0000000000 */
[----:B------:R-:W-:-:S15]  /*f550*/  NOP ;  /* 0x0000000000007918 */ /* 0x000fde0000000000 */
[----:B------:R-:W2:Y:S02]  /*f560*/  @!P4 F2F.F32.F64 R11, R2 ;  /* 0x00000002000bc310 */ /* 0x000ea40000301000 */
[----:B--2---:R-:W-:Y:S01]  /*f570*/  STG.E.64 desc[UR8][R200.64], R10 ;  /* 0x0000000ac8007986 */ /* 0x004fe2000c101b08 */
[----:B------:R-:W-:Y:S05]  /*f580*/  EXIT ;  /* 0x000000000000794d */ /* 0x000fea0003800000 */
        .weak           $__internal_0_$__cuda_sm20_div_rn_f64_full
        .type           $__internal_0_$__cuda_sm20_div_rn_f64_full,@function
        .size           $__internal_0_$__cuda_sm20_div_rn_f64_full,($triton_poi_fused_cat_2$__internal_accurate_pow - $__internal_0_$__cuda_sm20_div_rn_f64_full)
$__internal_0_$__cuda_sm20_div_rn_f64_full:
[C---:B------:R-:W-:Y:S01]  /*f590*/  FSETP.GEU.AND P5, PT, |R25|.reuse, 1.469367938527859385e-39, PT ;  /* 0x001000001900780b */ /* 0x040fe20003fae200 */
[C---:B------:R-:W-:Y:S01]  /*f5a0*/  LOP3.LUT R30, R25.reuse, 0x800fffff, RZ, 0xc0, !PT ;  /* 0x800fffff191e7812 */ /* 0x040fe200078ec0ff */
[----:B------:R-:W-:Y:S01]  /*f5b0*/  HFMA2 R143, -RZ, RZ, 0.0045166015625, 0 ;  /* 0x1ca00000ff8f7431 */ /* 0x000fe200000001ff */
[-C--:B------:R-:W-:Y:S01]  /*f5c0*/  MOV R28, R24.reuse ;  /* 0x00000018001c7202 */ /* 0x080fe20000000f00 */
[----:B------:R-:W-:Y:S01]  /*f5d0*/  MOV R29, R25 ;  /* 0x00000019001d7202 */ /* 0x000fe20000000f00 */
[----:B------:R-:W-:Y:S01]  /*f5e0*/  LOP3.LUT R31, R30, 0x3ff00000, RZ, 0xfc, !PT ;  /* 0x3ff000001e1f7812 */ /* 0x000fe200078efcff */
[----:B------:R-:W-:Y:S01]  /*f5f0*/  MOV R30, R24 ;  /* 0x00000018001e7202 */ /* 0x000fe20000000f00 */
[----:B------:R-:W-:Y:S01]  /*f600*/  MOV R27, UR10 ;  /* 0x0000000a001b7c02 */ /* 0x000fe20008000f00 */
[----:B------:R-:W-:Y:S01]  /*f610*/  LOP3.LUT R24, R25, 0x7ff00000, RZ, 0xc0, !PT ;  /* 0x7ff0000019187812 */ /* 0x000fe200078ec0ff */
[----:B------:R-:W-:-:S03]  /*f620*/  MOV R26, UR5 ;  /* 0x00000005001a7c02 */ /* 0x000fc60008000f00 */
[----:B------:R-:W-:Y:S01]  /*f630*/  LOP3.LUT R97, R27, 0x7ff00000, RZ, 0xc0, !PT ;  /* 0x7ff000001b617812 */ /* 0x000fe200078ec0ff */
[----:B------:R-:W0:Y:S01]  /*f640*/  @!P5 DMUL R30, R28, 8.98846567431157953865e+307 ;  /* 0x7fe000001c1ed828 */ /* 0x000e220000000000 */
[-C--:B------:R-:W-:Y:S01]  /*f650*/  MOV R96, R24.reuse ;  /* 0x0000001800607202 */ /* 0x080fe20000000f00 */
[----:B0-----:R-:W0:Y:S01]  /*f660*/  MUFU.RCP64H R25, R31 ;  /* 0x0000001f00197308 */ /* 0x001e220000001800 */
[----:B------:R-:W-:Y:S01]  /*f670*/  @!P5 LOP3.LUT R96, R31, 0x7ff00000, RZ, 0xc0, !PT ;  /* 0x7ff000001f60d812 */ /* 0x000fe200078ec0ff */
[----:B------:R-:W-:Y:S01]  /*f680*/  ISETP.GE.U32.AND P5, PT, R97, R24, PT ;  /* 0x000000186100720c */ /* 0x000fe20003fa6070 */
[----:B------:R-:W-:Y:S01]  /*f690*/  MOV R24, 0x1 ;  /* 0x0000000100187802 */ /* 0x000fe20000000f00 */
[----:B------:R-:W-:-:S03]  /*f6a0*/  MOV R108, R97 ;  /* 0x00000061006c7202 */ /* 0x000fc60000000f00 */
[----:B------:R-:W-:Y:S01]  /*f6b0*/  SEL R88, R143, 0x63400000, !P5 ;  /* 0x634000008f587807 */ /* 0x000fe20006800000 */
[----:B------:R-:W-:-:S15]  /*f6c0*/  FSETP.GEU.AND P5, PT, |R27|, 1.469367938527859385e-39, PT ;  /* 0x001000001b00780b */ /* 0x000fde0003fae200 */
[----:B------:R-:W-:-:S09]  /*f6d0*/  NOP ;  /* 0x0000000000007918 */ /* 0x000fd20000000000 */
[----:B------:R-:W-:-:S15]  /*f6e0*/  NOP ;  /* 0x0000000000007918 */ /* 0x000fde0000000000 */
[----:B------:R-:W-:-:S15]  /*f6f0*/  NOP ;  /* 0x0000000000007918 */ /* 0x000fde0000000000 */
[----:B0-----:R-:W0:-:S15]  /*f700*/  DFMA R32, R24, -R30, 1 ;  /* 0x3ff000001820742b */ /* 0x001e1e000000081e */
        /* <DEDUP_REMOVED lines=14> */
[----:B0-----:R-:W0:-:S15]  /*f7f0*/  DFMA R24, R32, -R30, 1 ;  /* 0x3ff000002018742b */ /* 0x001e1e000000081e */
[----:B------:R-:W-:-:S04]  /*f800*/  NOP ;  /* 0x0000000000007918 */ /* 0x000fc80000000000 */
[----:B------:R-:W-:-:S15]  /*f810*/  NOP ;  /* 0x0000000000007918 */ /* 0x000fde0000000000 */
[----:B------:R-:W-:-:S15]  /*f820*/  NOP ;  /* 0x0000000000007918 */ /* 0x000fde0000000000 */
[----:B------:R-:W-:-:S15]  /*f830*/  NOP ;  /* 0x0000000000007918 */ /* 0x000fde0000000000 */
[----:B0-----:R0:W1:Y:S02]  /*f840*/  DFMA R32, R32, R24, R32 ;  /* 0x000000182020722b */ /* 0x0010640000000020 */
[----:B0-----:R-:W-:Y:S01]  /*f850*/  LOP3.LUT R25, R88, 0x800fffff, R27, 0xf8, !PT ;  /* 0x800fffff58197812 */ /* 0x001fe200078ef81b */
[----:B------:R-:W-:Y:S01]  /*f860*/  MOV R24, R26 ;  /* 0x0000001a00187202 */ /* 0x000fe20000000f00 */
[----:B-1----:R-:W-:Y:S06]  /*f870*/  @P5 BRA `(.L_x_144) ;  /* 0x0000000000205947 */ /* 0x002fec0003800000 */
[----:B------:R-:W-:-:S05]  /*f880*/  LOP3.LUT R88, R29, 0x7ff00000, RZ, 0xc0, !PT ;  /* 0x7ff000001d587812 */ /* 0x000fca00078ec0ff */
[----:B------:R-:W-:-:S05]  /*f890*/  ISETP.GE.U32.AND P5, PT, R97, R88, PT ;  /* 0x000000586100720c */ /* 0x000fca0003fa6070 */
[----:B------:R-:W-:-:S05]  /*f8a0*/  SEL R88, R143, 0x63400000, !P5 ;  /* 0x634000008f587807 */ /* 0x000fca0006800000 */
[----:B------:R-:W-:-:S04]  /*f8b0*/  LOP3.LUT R88, R88, 0x80000000, R27, 0xf8, !PT ;  /* 0x8000000058587812 */ /* 0x000fc800078ef81b */
[----:B------:R-:W-:Y:S01]  /*f8c0*/  LOP3.LUT R89, R88, 0x100000, RZ, 0xfc, !PT ;  /* 0x0010000058597812 */ /* 0x000fe200078efcff */
[----:B------:R-:W-:-:S06]  /*f8d0*/  MOV R88, RZ ;  /* 0x000000ff00587202 */ /* 0x000fcc0000000f00 */
[----:B------:R-:W0:Y:S02]  /*f8e0*/  DFMA R24, R24, 2, -R88 ;  /* 0x400000001818782b */ /* 0x000e240000000858 */
[----:B0-----:R-:W-:-:S07]  /*f8f0*/  LOP3.LUT R108, R25, 0x7ff00000, RZ, 0xc0, !PT ;  /* 0x7ff00000196c7812 */ /* 0x001fce00078ec0ff */
.L_x_144:
[----:B------:R-:W-:Y:S02]  /*f900*/  IADD3 R109, PT, PT, R108, -0x1, RZ ;  /* 0xffffffff6c6d7810 */ /* 0x000fe40007ffe0ff */
[----:B------:R-:W-:Y:S01]  /*f910*/  IADD3 R142, PT, PT, R96, -0x1, RZ ;  /* 0xffffffff608e7810 */ /* 0x000fe20007ffe0ff */
[----:B------:R-:W0:Y:S01]  /*f920*/  DMUL R88, R32, R24 ;  /* 0x0000001820587228 */ /* 0x000e220000000000 */
[----:B------:R-:W-:Y:S01]  /*f930*/  BSSY.RECONVERGENT B1, `(.L_x_145) ;  /* 0x0000046000017945 */ /* 0x000fe20003800200 */
[----:B------:R-:W-:-:S05]  /*f940*/  ISETP.GT.U32.AND P5, PT, R109, 0x7feffffe, PT ;  /* 0x7feffffe6d00780c */ /* 0x000fca0003fa4070 */
[----:B------:R-:W-:-:S15]  /*f950*/  ISETP.GT.U32.OR P5, PT, R142, 0x7feffffe, P5 ;  /* 0x7feffffe8e00780c */ /* 0x000fde0002fa4470 */
[----:B------:R-:W-:-:S12]  /*f960*/  NOP ;  /* 0x0000000000007918 */ /* 0x000fd80000000000 */
[----:B------:R-:W-:-:S15]  /*f970*/  NOP ;  /* 0x0000000000007918 */ /* 0x000fde0000000000 */
[----:B------:R-:W-:-:S15]  /*f980*/  NOP ;  /* 0x0000000000007918 */ /* 0x000fde0000000000 */
[----:B0-----:R-:W0:-:S15]  /*f990*/  DFMA R90, R88, -R30, R24 ;  /* 0x8000001e585a722b */ /* 0x001e1e0000000018 */
[----:B------:R-:W-:-:S04]  /*f9a0*/  NOP ;  /* 0x0000000000007918 */ /* 0x000fc80000000000 */
[----:B------:R-:W-:-:S15]  /*f9b0*/  NOP ;  /* 0x0000000000007918 */ /* 0x000fde0000000000 */
[----:B------:R-:W-:-:S15]  /*f9c0*/  NOP ;  /* 0x0000000000007918 */ /* 0x000fde0000000000 */
[----:B------:R-:W-:-:S15]  /*f9d0*/  NOP ;  /* 0x0000000000007918 */ /* 0x000fde0000000000 */
[----:B0-----:R0:W1:Y:S02]  /*f9e0*/  DFMA R90, R32, R90, R88 ;  /* 0x0000005a205a722b */ /* 0x0010640000000058 */
[----:B01----:R-:W-:Y:S05]  /*f9f0*/  @P5 BRA `(.L_x_146) ;  /* 0x0000000000885947 */ /* 0x003fea0003800000 */
[----:B------:R-:W-:-:S05]  /*fa00*/  LOP3.LUT R26, R29, 0x7ff00000, RZ, 0xc0, !PT ;  /* 0x7ff000001d1a7812 */ /* 0x000fca00078ec0ff */
[CC--:B------:R-:W-:Y:S01]  /*fa10*/  ISETP.GE.U32.AND P5, PT, R97.reuse, R26.reuse, PT ;  /* 0x0000001a6100720c */ /* 0x0c0fe20003fa6070 */
[----:B------:R-:W-:-:S04]  /*fa20*/  IADD3 R26, PT, PT, R97, -R26, RZ ;  /* 0x8000001a611a7210 */ /* 0x000fc80007ffe0ff */
[----:B------:R-:W-:Y:S01]  /*fa30*/  SEL R88, R143, 0x63400000, !P5 ;  /* 0x634000008f587807 */ /* 0x000fe20006800000 */
[----:B------:R-:W-:-:S05]  /*fa40*/  VIMNMX.S32 R26, R26, -0x46a00000, !PT ;  /* 0xb96000001a1a7848 */ /* 0x000fca0007fe0100 */
[----:B------:R-:W-:-:S05]  /*fa50*/  VIMNMX.S32 R26, R26, 0x46a00000, PT ;  /* 0x46a000001a1a7848 */ /* 0x000fca0003fe0100 */
[----:B------:R-:W-:Y:S01]  /*fa60*/  IADD3 R88, PT, PT, -R88, R26, RZ ;  /* 0x0000001a58587210 */ /* 0x000fe20007ffe1ff */
[----:B------:R-:W-:-:S03]  /*fa70*/  MOV R26, RZ ;  /* 0x000000ff001a7202 */ /* 0x000fc60000000f00 */
[----:B------:R-:W-:-:S06]  /*fa80*/  IADD3 R27, PT, PT, R88, 0x7fe00000, RZ ;  /* 0x7fe00000581b7810 */ /* 0x000fcc0007ffe0ff */
[----:B------:R-:W0:Y:S02]  /*fa90*/  DMUL R32, R90, R26 ;  /* 0x0000001a5a207228 */ /* 0x000e240000000000 */
[----:B0-----:R-:W-:-:S13]  /*faa0*/  FSETP.GTU.AND P5, PT, |R33|, 1.469367938527859385e-39, PT ;  /* 0x001000002100780b */ /* 0x001fda0003fac200 */
[----:B------:R-:W-:Y:S05]  /*fab0*/  @P5 BRA `(.L_x_147) ;  /* 0x0000000000b45947 */ /* 0x000fea0003800000 */
[----:B------:R-:W0:Y:S01]  /*fac0*/  DFMA R24, R90, -R30, R24 ;  /* 0x8000001e5a18722b */ /* 0x000e220000000018 */
[----:B------:R-:W-:Y:S01]  /*fad0*/  MOV R26, RZ ;  /* 0x000000ff001a7202 */ /* 0x000fe20000000f00 */
[C---:B0-----:R-:W-:Y:S01]  /*fae0*/  FSETP.NEU.AND P5, PT, R25.reuse, RZ, PT ;  /* 0x000000ff1900720b */ /* 0x041fe20003fad000 */
[----:B------:R-:W-:-:S04]  /*faf0*/  LOP3.LUT R28, R25, 0x80000000, R29, 0x48, !PT ;  /* 0x80000000191c7812 */ /* 0x000fc800078e481d */
[----:B------:R-:W-:-:S08]  /*fb00*/  LOP3.LUT R27, R28, R27, RZ, 0xfc, !PT ;  /* 0x0000001b1c1b7212 */ /* 0x000fd000078efcff */
[----:B------:R-:W-:Y:S05]  /*fb10*/  @!P5 BRA `(.L_x_147) ;  /* 0x00000000009cd947 */ /* 0x000fea0003800000 */
[C---:B------:R-:W-:Y:S01]  /*fb20*/  IADD3 R25, PT, PT, -R88.reuse, RZ, RZ ;  /* 0x000000ff58197210 */ /* 0x040fe20007ffe1ff */
[----:B------:R-:W-:Y:S01]  /*fb30*/  MOV R24, RZ ;  /* 0x000000ff00187202 */ /* 0x000fe20000000f00 */
[----:B------:R-:W-:Y:S01]  /*fb40*/  IADD3 R88, PT, PT, -R88, -0x43300000, RZ ;  /* 0xbcd0000058587810 */ /* 0x000fe20007ffe1ff */
[----:B------:R-:W0:Y:S02]  /*fb50*/  DMUL.RP R26, R90, R26 ;  /* 0x0000001a5a1a7228 */ /* 0x000e240000008000 */
[----:B0-----:R-:W-:-:S15]  /*fb60*/  LOP3.LUT R28, R27, R28, RZ, 0x3c, !PT ;  /* 0x0000001c1b1c7212 */ /* 0x001fde00078e3cff */
[----:B------:R-:W-:Y:S02]  /*fb70*/  NOP ;  /* 0x0000000000007918 */ /* 0x000fe40000000000 */
[----:B------:R-:W-:-:S15]  /*fb80*/  NOP ;  /* 0x0000000000007918 */ /* 0x000fde0000000000 */
[----:B------:R-:W-:-:S15]  /*fb90*/  NOP ;  /* 0x0000000000007918 */ /* 0x000fde0000000000 */
[----:B------:R-:W-:-:S15]  /*fba0*/  NOP ;  /* 0x0000000000007918 */ /* 0x000fde0000000000 */
[----:B------:R-:W0:Y:S02]  /*fbb0*/  DFMA R24, R32, -R24, R90 ;  /* 0x800000182018722b */ /* 0x000e24000000005a */
[----:B0-----:R-:W-:-:S05]  /*fbc0*/  FSETP.NEU.AND P5, PT, |R25|, R88, PT ;  /* 0x000000581900720b */ /* 0x001fca0003fad200 */
[----:B------:R-:W-:Y:S01]  /*fbd0*/  FSEL R26, R26, R32, !P5 ;  /* 0x000000201a1a7208 */ /* 0x000fe20006800000 */
[----:B------:R-:W-:-:S04]  /*fbe0*/  FSEL R28, R28, R33, !P5 ;  /* 0x000000211c1c7208 */ /* 0x000fc80006800000 */
[----:B------:R-:W-:Y:S01]  /*fbf0*/  MOV R32, R26 ;  /* 0x0000001a00207202 */ /* 0x000fe20000000f00 */
[----:B------:R-:W-:Y:S01]  /*fc00*/  MOV R33, R28 ;  /* 0x0000001c00217202 */ /* 0x000fe20000000f00 */
[----:B------:R-:W-:Y:S06]  /*fc10*/  BRA `(.L_x_147) ;  /* 0x00000000005c7947 */ /* 0x000fec0003800000 */
.L_x_146:
[----:B------:R-:W0:Y:S02]  /*fc20*/  DSETP.NAN.AND P5, PT, R26, R26, PT ;  /* 0x0000001a1a00722a */ /* 0x000e240003fa8000 */
[----:B0-----:R-:W-:Y:S05]  /*fc30*/  @P5 BRA `(.L_x_148) ;  /* 0x0000000000485947 */ /* 0x001fea0003800000 */
[----:B------:R-:W0:Y:S02]  /*fc40*/  DSETP.NAN.AND P5, PT, R28, R28, PT ;  /* 0x0000001c1c00722a */ /* 0x000e240003fa8000 */
[----:B0-----:R-:W-:Y:S05]  /*fc50*/  @P5 BRA `(.L_x_149) ;  /* 0x0000000000305947 */ /* 0x001fea0003800000 */
[----:B------:R-:W-:Y:S01]  /*fc60*/  ISETP.NE.AND P5, PT, R108, R96, PT ;  /* 0x000000606c00720c */ /* 0x000fe20003fa5270 */
[----:B------:R-:W-:-:S12]  /*fc70*/  MOV.64 R32, 0xfff8000000000000 ;  /* 0x0000000000207402 */ /* 0x000fd80000fff800 */
[----:B------:R-:W-:Y:S05]  /*fc80*/  @!P5 BRA `(.L_x_147) ;  /* 0x000000000040d947 */ /* 0x000fea0003800000 */
[----:B------:R-:W-:Y:S01]  /*fc90*/  ISETP.NE.AND P5, PT, R108, 0x7ff00000, PT ;  /* 0x7ff000006c00780c */ /* 0x000fe20003fa5270 */
[----:B------:R-:W-:-:S04]  /*fca0*/  LOP3.LUT R26, R27, 0x80000000, R29, 0x48, !PT ;  /* 0x800000001b1a7812 */ /* 0x000fc800078e481d */
[----:B------:R-:W-:-:S13]  /*fcb0*/  ISETP.EQ.OR P5, PT, R96, RZ, !P5 ;  /* 0x000000ff6000720c */ /* 0x000fda0006fa2670 */
[----:B------:R-:W-:Y:S01]  /*fcc0*/  @P5 LOP3.LUT R24, R26, 0x7ff00000, RZ, 0xfc, !PT ;  /* 0x7ff000001a185812 */ /* 0x000fe200078efcff */
[----:B------:R-:W-:Y:S01]  /*fcd0*/  @!P5 MOV R32, RZ ;  /* 0x000000ff0020d202 */ /* 0x000fe20000000f00 */
[----:B------:R-:W-:Y:S01]  /*fce0*/  @!P5 MOV R33, R26 ;  /* 0x0000001a0021d202 */ /* 0x000fe20000000f00 */
[----:B------:R-:W-:Y:S02]  /*fcf0*/  @P5 MOV R32, RZ ;  /* 0x000000ff00205202 */ /* 0x000fe40000000f00 */
[----:B------:R-:W-:Y:S01]  /*fd00*/  @P5 MOV R33, R24 ;  /* 0x0000001800215202 */ /* 0x000fe20000000f00 */
[----:B------:R-:W-:Y:S06]  /*fd10*/  BRA `(.L_x_147) ;  /* 0x00000000001c7947 */ /* 0x000fec0003800000 */
.L_x_149:
[----:B------:R-:W-:-:S05]  /*fd20*/  LOP3.LUT R32, R29, 0x80000, RZ, 0xfc, !PT ;  /* 0x000800001d207812 */ /* 0x000fca00078efcff */
[----:B------:R-:W-:Y:S01]  /*fd30*/  MOV R33, R32 ;  /* 0x0000002000217202 */ /* 0x000fe20000000f00 */
[----:B------:R-:W-:Y:S01]  /*fd40*/  MOV R32, R28 ;  /* 0x0000001c00207202 */ /* 0x000fe20000000f00 */
[----:B------:R-:W-:Y:S06]  /*fd50*/  BRA `(.L_x_147) ;  /* 0x00000000000c7947 */ /* 0x000fec0003800000 */
.L_x_148:
[----:B------:R-:W-:-:S05]  /*fd60*/  LOP3.LUT R32, R27, 0x80000, RZ, 0xfc, !PT ;  /* 0x000800001b207812 */ /* 0x000fca00078efcff */
[----:B------:R-:W-:Y:S01]  /*fd70*/  MOV R33, R32 ;  /* 0x0000002000217202 */ /* 0x000fe20000000f00 */
[----:B------:R-:W-:-:S07]  /*fd80*/  MOV R32, R26 ;  /* 0x0000001a00207202 */ /* 0x000fce0000000f00 */
.L_x_147:
[----:B------:R-:W-:Y:S05]  /*fd90*/  BSYNC.RECONVERGENT B1 ;  /* 0x0000000000017941 */ /* 0x000fea0003800200 */
.L_x_145:
[----:B------:R-:W-:Y:S01]  /*fda0*/  MOV R24, R21 ;  /* 0x0000001500187202 */ /* 0x000fe20000000f00 */
[----:B------:R-:W-:Y:S01]  /*fdb0*/  HFMA2 R25, -RZ, RZ, 0, 0 ;  /* 0x00000000ff197431 */ /* 0x000fe200000001ff */
[----:B------:R-:W-:Y:S01]  /*fdc0*/  MOV R26, R32 ;  /* 0x00000020001a7202 */ /* 0x000fe20000000f00 */
[----:B------:R-:W-:Y:S02]  /*fdd0*/  MOV R27, R33 ;  /* 0x00000021001b7202 */ /* 0x000fe40000000f00 */
[----:B------:R-:W-:Y:S05]  /*fde0*/  RET.REL.NODEC R24 `(triton_poi_fused_cat_2) ;  /* 0xffffff0018847950 */ /* 0x000fea0003c3ffff */
        .type           $triton_poi_fused_cat_2$__internal_accurate_pow,@function
        .size           $triton_poi_fused_cat_2$__internal_accurate_pow,($triton_poi_fused_cat_2$__internal_trig_reduction_slowpathd - $triton_poi_fused_cat_2$__internal_accurate_pow)
$triton_poi_fused_cat_2$__internal_accurate_pow:
[----:B------:R-:W-:Y:S01]  /*fdf0*/  MOV R15, 0x40c38800 ;  /* 0x40c38800000f7802 */ /* 0x000fe20000000f00 */
[----:B------:R-:W-:Y:S01]  /*fe00*/  MOV R28, UR4 ;  /* 0x00000004001c7c02 */ /* 0x000fe20008000f00 */
[----:B------:R-:W-:Y:S01]  /*fe10*/  MOV R21, 0x40c38800 ;  /* 0x40c3880000157802 */ /* 0x000fe20000000f00 */
[----:B------:R-:W-:Y:S01]  /*fe20*/  MOV R32, UR4 ;  /* 0x0000000400207c02 */ /* 0x000fe20008000f00 */
[----:B------:R-:W-:Y:S01]  /*fe30*/  UMOV.64 UR6, 0x3eb0f5ff7d2cafe2 ;  /* 0xff7d2cafe2067482 */ /* 0x000fe200083eb0f5 */
[----:B------:R-:W-:Y:S01]  /*fe40*/  ISETP.GT.U32.AND P5, PT, R15, 0xfffff, PT ;  /* 0x000fffff0f00780c */ /* 0x000fe20003fa4070 */
[----:B------:R-:W-:Y:S01]  /*fe50*/  MOV R29, R15 ;  /* 0x0000000f001d7202 */ /* 0x000fe20000000f00 */
[----:B------:R-:W-:-:S11]  /*fe60*/  SHF.R.U32.HI R15, RZ, 0x14, R15 ;  /* 0x00000014ff0f7819 */ /* 0x000fd6000001160f */
[----:B------:R-:W0:Y:S02]  /*fe70*/  @!P5 DMUL R28, R28, 1.80143985094819840000e+16 ;  /* 0x435000001c1cd828 */ /* 0x000e240000000000 */
[----:B0-----:R-:W-:Y:S01]  /*fe80*/  @!P5 MOV R21, R29 ;  /* 0x0000001d0015d202 */ /* 0x001fe20000000f00 */
[----:B------:R-:W-:Y:S01]  /*fe90*/  @!P5 LEA.HI R15, R29, 0xffffffca, RZ, 0xc ;  /* 0xffffffca1d0fd811 */ /* 0x000fe200078f60ff */
[----:B------:R-:W-:Y:S01]  /*fea0*/  @!P5 MOV R32, R28 ;  /* 0x0000001c0020d202 */ /* 0x000fe20000000f00 */
[----:B------:R-:W-:Y:S02]  /*feb0*/  MOV R28, RZ ;  /* 0x000000ff001c7202 */ /* 0x000fe40000000f00 */
[----:B------:R-:W-:-:S04]  /*fec0*/  LOP3.LUT R21, R21, 0x800fffff, RZ, 0xc0, !PT ;  /* 0x800fffff15157812 */ /* 0x000fc800078ec0ff */
[----:B------:R-:W-:-:S05]  /*fed0*/  LOP3.LUT R21, R21, 0x3ff00000, RZ, 0xfc, !PT ;  /* 0x3ff0000015157812 */ /* 0x000fca00078efcff */
[----:B------:R-:W-:Y:S01]  /*fee0*/  ISETP.GE.U32.AND P5, PT, R21, 0x3ff6a09f, PT ;  /* 0x3ff6a09f1500780c */ /* 0x000fe20003fa6070 */
[----:B------:R-:W-:-:S12]  /*fef0*/  MOV R33, R21 ;  /* 0x0000001500217202 */ /* 0x000fd80000000f00 */
[----:B------:R-:W-:-:S05]  /*ff00*/  @P5 IADD3 R21, PT, PT, R33, -0x100000, RZ ;  /* 0xfff0000021155810 */ /* 0x000fca0007ffe0ff */
[----:B------:R-:W-:Y:S01]  /*ff10*/  @P5 MOV R33, R21 ;  /* 0x0000001500215202 */ /* 0x000fe20000000f00 */
[C---:B------:R-:W-:Y:S02]  /*ff20*/  IADD3 R21, PT, PT, R15.reuse, -0x3ff, RZ ;  /* 0xfffffc010f157810 */ /* 0x040fe40007ffe0ff */
[----:B------:R-:W-:Y:S01]  /*ff30*/  @P5 IADD3 R21, PT, PT, R15, -0x3fe, RZ ;  /* 0xfffffc020f155810 */ /* 0x000fe20007ffe0ff */
[----:B------:R-:W-:-:S05]  /*ff40*/  MOV R15, R13 ;  /* 0x0000000d000f7202 */ /* 0x000fca0000000f00 */
[----:B------:R-:W-:-:S05]  /*ff50*/  IMAD.SHL.U32 R13, R15, 0x2, RZ ;  /* 0x000000020f0d7824 */ /* 0x000fca00078e00ff */
[----:B------:R-:W-:Y:S01]  /*ff60*/  ISETP.GT.U32.AND P5, PT, R13, -0x2000001, PT ;  /* 0xfdffffff0d00780c */ /* 0x000fe20003fa4070 */
[----:B------:R-:W-:-:S05]  /*ff70*/  LOP3.LUT R13, R15, 0xff0fffff, RZ, 0xc0, !PT ;  /* 0xff0fffff0f0d7812 */ /* 0x000fca00078ec0ff */
[----:B------:R-:W-:-:S10]  /*ff80*/  SEL R15, R13, R15, P5 ;  /* 0x0000000f0d0f7207 */ /* 0x000fd40002800000 */
[----:B------:R-:W0:Y:S02]  /*ff90*/  DADD R30, R32, 1 ;  /* 0x3ff00000201e7429 */ /* 0x000e240000000000 */
[----:B0-----:R-:W0:-:S15]  /*ffa0*/  MUFU.RCP64H R29, R31 ;  /* 0x0000001f001d7308 */ /* 0x001e1e0000001800 */
[----:B------:R-:W-:Y:S02]  /*ffb0*/  NOP ;  /* 0x0000000000007918 */ /* 0x000fe40000000000 */
        /* <DEDUP_REMOVED lines=13> */
[----:B0-----:R-:W-:-:S15]  /*10090*/  DFMA R28, R28, R30, R28 ;  /* 0x0000001e1c1c722b */ /* 0x001fde000000001c */
[----:B------:R-:W-:-:S04]  /*100a0*/  NOP ;  /* 0x0000000000007918 */ /* 0x000fc80000000000 */
[----:B------:R-:W-:-:S15]  /*100b0*/  NOP ;  /* 0x0000000000007918 */ /* 0x000fde0000000000 */
[----:B------:R-:W-:-:S15]  /*100c0*/  NOP ;  /* 0x0000000000007918 */ /* 0x000fde0000000000 */
[----:B------:R-:W-:-:S15]  /*100d0*/  NOP ;  /* 0x0000000000007918 */ /* 0x000fde0000000000 */
[----:B------:R-:W0:-:S15]  /*100e0*/  DADD R32, R32, -1 ;  /* 0xbff0000020207429 */ /* 0x000e1e0000000000 */
[----:B------:R-:W-:-:S04]  /*100f0*/  NOP ;  /* 0x0000000000007918 */ /* 0x000fc80000000000 */
[----:B------:R-:W-:-:S15]  /*10100*/  NOP ;  /* 0x0000000000007918 */ /* 0x000fde0000000000 */
[----:B------:R-:W-:-:S15]  /*10110*/  NOP ;  /* 0x0000000000007918 */ /* 0x000fde0000000000 */
[----:B------:R-:W-:-:S15]  /*10120*/  NOP ;  /* 0x0000000000007918 */ /* 0x000fde0000000000 */
[----:B0-----:R-:W0:-:S15]  /*10130*/  DMUL R30, R32, R28 ;  /* 0x0000001c201e7228 */ /* 0x001e1e0000000000 */
        /* <DEDUP_REMOVED lines=9> */
[----:B0-----:R-:W0:-:S15]  /*101d0*/  DADD R88, R32, -R30 ;  /* 0x0000000020587229 */ /* 0x001e1e000000081e */
[----:B------:R-:W-:-:S04]  /*101e0*/  NOP ;  /* 0x0000000000007918 */ /* 0x000fc80000000000 */
[----:B------:R-:W-:-:S15]  /*101f0*/  NOP ;  /* 0x0000000000007918 */ /* 0x000fde0000000000 */
[----:B------:R-:W-:-:S15]  /*10200*/  NOP ;  /* 0x0000000000007918 */ /* 0x000fde0000000000 */
[----:B------:R-:W-:-:S15]  /*10210*/  NOP ;  /* 0x0000000000007918 */ /* 0x000fde0000000000 */
[----:B0-----:R-:W0:-:S15]  /*10220*/  DADD R88, R88, R88 ;  /* 0x0000000058587229 */ /* 0x001e1e0000000058 */
[----:B------:R-:W-:-:S04]  /*10230*/  NOP ;  /* 0x0000000000007918 */ /* 0x000fc80000000000 */
[----:B------:R-:W-:-:S15]  /*10240*/  NOP ;  /* 0x0000000000007918 */ /* 0x000fde0000000000 */
[----:B------:R-:W-:-:S15]  /*10250*/  NOP ;  /* 0x0000000000007918 */ /* 0x000fde0000000000 */
[----:B------:R-:W-:-:S15]  /*10260*/  NOP ;  /* 0x0000000000007918 */ /* 0x000fde0000000000 */
[----:B0-----:R-:W0:-:S15]  /*10270*/  DFMA R32, R32, -R30, R88 ;  /* 0x8000001e2020722b */ /* 0x001e1e0000000058 */
[----:B------:R-:W-:-:S04]  /*10280*/  NOP ;  /* 0x0000000000007918 */ /* 0x000fc80000000000 */
[----:B------:R-:W-:-:S15]  /*10290*/  NOP ;  /* 0x0000000000007918 */ /* 0x000fde0000000000 */
[----:B------:R-:W-:-:S15]  /*102a0*/  NOP ;  /* 0x0000000000007918 */ /* 0x000fde0000000000 */
[----:B------:R-:W-:-:S15]  /*102b0*/  NOP ;  /* 0x0000000000007918 */ /* 0x000fde0000000000 */
[----:B0-----:R-:W0:Y:S02]  /*102c0*/  DMUL R104, R28, R32 ;  /* 0x000000201c687228 */ /* 0x001e240000000000 */
[----:B0-----:R-:W-:Y:S01]  /*102d0*/  IADD3 R89, PT, PT, R105, 0x100000, RZ ;  /* 0x0010000069597810 */ /* 0x001fe20007ffe0ff */
[----:B------:R-:W-:-:S15]  /*102e0*/  MOV R88, R104 ;  /* 0x0000006800587202 */ /* 0x000fde0000000f00 */
[----:B------:R-:W-:Y:S01]  /*102f0*/  NOP ;  /* 0x0000000000007918 */ /* 0x000fe20000000000 */
[----:B------:R-:W-:-:S15]  /*10300*/  NOP ;  /* 0x0000000000007918 */ /* 0x000fde0000000000 */
[----:B------:R-:W-:-:S15]  /*10310*/  NOP ;  /* 0x0000000000007918 */ /* 0x000fde0000000000 */
[----:B------:R-:W-:-:S15]  /*10320*/  NOP ;  /* 0x0000000000007918 */ /* 0x000fde0000000000 */
[----:B------:R-:W0:-:S15]  /*10330*/  DMUL R100, R30, R30 ;  /* 0x0000001e1e647228 */ /* 0x000e1e0000000000 */
[----:B------:R-:W-:-:S04]  /*10340*/  NOP ;  /* 0x0000000000007918 */ /* 0x000fc80000000000 */
[----:B------:R-:W-:-:S15]  /*10350*/  NOP ;  /* 0x0000000000007918 */ /* 0x000fde0000000000 */
[----:B------:R-:W-:-:S15]  /*10360*/  NOP ;  /* 0x0000000000007918 */ /* 0x000fde0000000000 */
[----:B------:R-:W-:-:S15]  /*10370*/  NOP ;  /* 0x0000000000007918 */ /* 0x000fde0000000000 */
[----:B0-----:R-:W0:-:S15]  /*10380*/  DFMA R140, R30, R30, -R100 ;  /* 0x0000001e1e8c722b */ /* 0x001e1e0000000864 */
        /* <DEDUP_REMOVED lines=19> */
[----:B0-----:R0:W-:Y:S02]  /*104c0*/  DFMA R142, R104, R100, R142 ;  /* 0x00000064688e722b */ /* 0x0011e4000000008e */
[----:B0-----:R-:W-:-:S15]  /*104d0*/  MOV.64 R100, 0x3ed0f5d241ad3b5a ;  /* 0xd241ad3b5a647402 */ /* 0x001fde00003ed0f5 */
[----:B------:R-:W-:Y:S02]  /*104e0*/  NOP ;  /* 0x0000000000007918 */ /* 0x000fe40000000000 */
        /* <DEDUP_REMOVED lines=8> */
[----:B0-----:R-:W0:Y:S01]  /*10570*/  DFMA R100, R104, UR6, R100 ;  /* 0x0000000668647c2b */ /* 0x001e220008000064 */
[----:B------:R-:W-:-:S15]  /*10580*/  UMOV.64 UR6, 0x3ef3b20a75488a3f ;  /* 0x0a75488a3f067482 */ /* 0x000fde00083ef3b2 */
[----:B------:R-:W-:-:S03]  /*10590*/  NOP ;  /* 0x0000000000007918 */ /* 0x000fc60000000000 */
[----:B------:R-:W-:-:S15]  /*105a0*/  NOP ;  /* 0x0000000000007918 */ /* 0x000fde0000000000 */
[----:B------:R-:W-:-:S15]  /*105b0*/  NOP ;  /* 0x0000000000007918 */ /* 0x000fde0000000000 */
[----:B------:R-:W-:-:S15]  /*105c0*/  NOP ;  /* 0x0000000000007918 */ /* 0x000fde0000000000 */
[----:B0-----:R-:W0:Y:S01]  /*105d0*/  DFMA R100, R104, R100, UR6 ;  /* 0x0000000668647e2b */ /* 0x001e220008000064 */
        /* <DEDUP_REMOVED lines=34> */
[----:B0-----:R-:W0:-:S15]  /*10800*/  DFMA R100, R104, R142, UR6 ;  /* 0x0000000668647e2b */ /* 0x001e1e000800008e */
[----:B------:R-:W-:-:S04]  /*10810*/  NOP ;  /* 0x0000000000007918 */ /* 0x000fc80000000000 */
[----:B------:R-:W-:-:S15]  /*10820*/  NOP ;  /* 0x0000000000007918 */ /* 0x000fde0000000000 */
[----:B------:R-:W-:-:S15]  /*10830*/  NOP ;  /* 0x0000000000007918 */ /* 0x000fde0000000000 */
[----:B------:R-:W-:-:S15]  /*10840*/  NOP ;  /* 0x0000000000007918 */ /* 0x000fde0000000000 */
[----:B0-----:R-:W0:Y:S01]  /*10850*/  DADD R158, -R100, UR6 ;  /* 0x00000006649e7e29 */ /* 0x001e220008000100 */
[----:B------:R-:W-:-:S15]  /*10860*/  UMOV.64 UR6, 0x3c46a4cb00b9e7b0 ;  /* 0xcb00b9e7b0067482 */ /* 0x000fde00083c46a4 */
[----:B------:R-:W-:-:S03]  /*10870*/  NOP ;  /* 0x0000000000007918 */ /* 0x000fc60000000000 */
        /* <DEDUP_REMOVED lines=8> */
[----:B0-----:R-:W0:Y:S01]  /*10900*/  DADD R104, R104, -UR6 ;  /* 0x8000000668687e29 */ /* 0x001e220008000000 */
[----:B------:R-:W-:-:S15]  /*10910*/  UMOV.64 UR6, 0x4330000080000000 ;  /* 0x0080000000067482 */ /* 0x000fde0008433000 */
[----:B------:R-:W-:-:S03]  /*10920*/  NOP ;  /* 0x0000000000007918 */ /* 0x000fc60000000000 */
        /* <DEDUP_REMOVED lines=13> */
[----:B0-----:R-:W-:-:S15]  /*10a00*/  DADD R100, R104, R100 ;  /* 0x0000000068647229 */ /* 0x001fde0000000064 */
        /* <DEDUP_REMOVED lines=39> */
[----:B------:R-:W0:-:S15]  /*10c80*/  DADD R100, R30, R88 ;  /* 0x000000001e647229 */ /* 0x000e1e0000000058 */
        /* <DEDUP_REMOVED lines=9> */
[----:B0-----:R0:W1:Y:S02]  /*10d20*/  DADD R30, R88, R30 ;  /* 0x00000000581e7229 */ /* 0x001064000000001e */
[----:B0-----:R-:W-:Y:S01]  /*10d30*/  LOP3.LUT R88, R21, 0x80000000, RZ, 0x3c, !PT ;  /* 0x8000000015587812 */ /* 0x001fe200078e3cff */
[----:B------:R-:W-:-:S15]  /*10d40*/  HFMA2 R89, -RZ, RZ, 3.59375, 0 ;  /* 0x43300000ff597431 */ /* 0x000fde00000001ff */
[----:B------:R-:W-:Y:S01]  /*10d50*/  NOP ;  /* 0x0000000000007918 */ /* 0x000fe20000000000 */
[----:B------:R-:W-:-:S15]  /*10d60*/  NOP ;  /* 0x0000000000007918 */ /* 0x000fde0000000000 */
[----:B------:R-:W-:-:S15]  /*10d70*/  NOP ;  /* 0x0000000000007918 */ /* 0x000fde0000000000 */
[----:B------:R-:W-:-:S15]  /*10d80*/  NOP ;  /* 0x0000000000007918 */ /* 0x000fde0000000000 */
[----:B-1----:R-:W0:-:S15]  /*10d90*/  DADD R30, R104, R30 ;  /* 0x00000000681e7229 */ /* 0x002e1e000000001e */
        /* <DEDUP_REMOVED lines=9> */
[----:B------:R-:W-:Y:S01]  /*10e30*/  DADD R88, R88, -UR6 ;  /* 0x8000000658587e29 */ /* 0x000fe20008000000 */
        /* <DEDUP_REMOVED lines=20> */
[----:B------:R-:W0:-:S15]  /*10f80*/  DFMA R32, R88, UR6, R28 ;  /* 0x0000000658207c2b */ /* 0x000e1e000800001c */
        /* <DEDUP_REMOVED lines=10> */
[----:B0-----:R-:W0:-:S15]  /*11030*/  DADD R100, -R28, R100 ;  /* 0x000000001c647229 */ /* 0x001e1e0000000164 */
        /* <DEDUP_REMOVED lines=25> */
[----:B------:R-:W1:-:S15]  /*111d0*/  DMUL R30, R28, R14 ;  /* 0x0000000e1c1e7228 */ /* 0x000e5e0000000000 */
        /* <DEDUP_REMOVED lines=9> */
[----:B-1----:R-:W0:-:S15]  /*11270*/  DFMA R28, R28, R14, -R30 ;  /* 0x0000000e1c1c722b */ /* 0x002e1e000000081e */
        /* <DEDUP_REMOVED lines=9> */
[----:B0-----:R-:W0:Y:S02]  /*11310*/  DADD R14, R30, R28 ;  /* 0x000000001e0e7229 */ /* 0x001e24000000001c */
[----:B0-----:R-:W-:-:S05]  /*11320*/  FADD.FTZ R13, |R15|, -RZ ;  /* 0x800000ff0f0d7221 */ /* 0x001fca0000010200 */
[----:B------:R-:W-:-:S15]  /*11330*/  FSETP.GEU.AND P5, PT, R13, 4.1917929649353027344, PT ;  /* 0x4086232b0d00780b */ /* 0x000fde0003fae000 */
[----:B------:R-:W-:-:S12]  /*11340*/  NOP ;  /* 0x0000000000007918 */ /* 0x000fd80000000000 */
[----:B------:R-:W-:-:S15]  /*11350*/  NOP ;  /* 0x0000000000007918 */ /* 0x000fde0000000000 */
[----:B------:R-:W-:-:S15]  /*11360*/  NOP ;  /* 0x0000000000007918 */ /* 0x000fde0000000000 */
[----:B------:R-:W0:-:S15]  /*11370*/  DADD R30, R30, -R14 ;  /* 0x000000001e1e7229 */ /* 0x000e1e000000080e */
[----:B------:R-:W-:-:S04]  /*11380*/  NOP ;  /* 0x0000000000007918 */ /* 0x000fc80000000000 */
[----:B------:R-:W-:-:S15]  /*11390*/  NOP ;  /* 0x0000000000007918 */ /* 0x000fde0000000000 */
[----:B------:R-:W-:-:S15]  /*113a0*/  NOP ;  /* 0x0000000000007918 */ /* 0x000fde0000000000 */
[----:B------:R-:W-:-:S15]  /*113b0*/  NOP ;  /* 0x0000000000007918 */ /* 0x000fde0000000000 */
[----:B0-----:R0:W-:Y:S02]  /*113c0*/  DADD R28, R28, R30 ;  /* 0x000000001c1c7229 */ /* 0x0011e4000000001e */
[----:B0-----:R-:W-:-:S15]  /*113d0*/  MOV.64 R30, 0x3ff71547652b82fe ;  /* 0x47652b82fe1e7402 */ /* 0x001fde00003ff715 */
[----:B------:R-:W-:Y:S02]  /*113e0*/  NOP ;  /* 0x0000000000007918 */ /* 0x000fe40000000000 */
[----:B------:R-:W-:-:S15]  /*113f0*/  NOP ;  /* 0x0000000000007918 */ /* 0x000fde0000000000 */
[----:B------:R-:W-:-:S15]  /*11400*/  NOP ;  /* 0x0000000000007918 */ /* 0x000fde0000000000 */
[----:B------:R-:W-:-:S15]  /*11410*/  NOP ;  /* 0x0000000000007918 */ /* 0x000fde0000000000 */
[----:B------:R-:W0:-:S15]  /*11420*/  DFMA R30, R14, R30, 6.75539944105574400000e+15 ;  /* 0x433800000e1e742b */ /* 0x000e1e000000001e */
[----:B------:R-:W-:-:S04]  /*11430*/  NOP ;  /* 0x0000000000007918 */ /* 0x000fc80000000000 */
[----:B------:R-:W-:-:S15]  /*11440*/  NOP ;  /* 0x0000000000007918 */ /* 0x000fde0000000000 */
[----:B------:R-:W-:-:S15]  /*11450*/  NOP ;  /* 0x0000000000007918 */ /* 0x000fde0000000000 */
[----:B------:R-:W-:-:S15]  /*11460*/  NOP ;  /* 0x0000000000007918 */ /* 0x000fde0000000000 */
[----:B0-----:R-:W0:-:S15]  /*11470*/  DADD R32, R30, -6.75539944105574400000e+15 ;  /* 0xc33800001e207429 */ /* 0x001e1e0000000000 */
[----:B------:R-:W-:-:S04]  /*11480*/  NOP ;  /* 0x0000000000007918 */ /* 0x000fc80000000000 */
[----:B------:R-:W-:-:S15]  /*11490*/  NOP ;  /* 0x0000000000007918 */ /* 0x000fde0000000000 */
[----:B------:R-:W-:-:S15]  /*114a0*/  NOP ;  /* 0x0000000000007918 */ /* 0x000fde0000000000 */
[----:B------:R-:W-:-:S15]  /*114b0*/  NOP ;  /* 0x0000000000007918 */ /* 0x000fde0000000000 */
[----:B0-----:R-:W0:Y:S01]  /*114c0*/  DFMA R88, R32, -UR6, R14 ;  /* 0x8000000620587c2b */ /* 0x001e22000800000e */
[----:B------:R-:W-:-:S15]  /*114d0*/  UMOV.64 UR6, 0x3c7abc9e3b39803f ;  /* 0x9e3b39803f067482 */ /* 0x000fde00083c7abc */
[----:B------:R-:W-:-:S03]  /*114e0*/  NOP ;  /* 0x0000000000007918 */ /* 0x000fc60000000000 */
[----:B------:R-:W-:-:S15]  /*114f0*/  NOP ;  /* 0x0000000000007918 */ /* 0x000fde0000000000 */
[----:B------:R-:W-:-:S15]  /*11500*/  NOP ;  /* 0x0000000000007918 */ /* 0x000fde0000000000 */
[----:B------:R-:W-:-:S15]  /*11510*/  NOP ;  /* 0x0000000000007918 */ /* 0x000fde0000000000 */
[----:B0-----:R0:W1:Y:S01]  /*11520*/  DFMA R32, R32, -UR6, R88 ;  /* 0x8000000620207c2b */ /* 0x0010620008000058 */
[----:B------:R-:W-:Y:S01]  /*11530*/  UMOV.64 UR6, 0x3e5ade1569ce2bdf ;  /* 0x1569ce2bdf067482 */ /* 0x000fe200083e5ade */
[----:B0-----:R-:W-:-:S15]  /*11540*/  MOV.64 R88, 0x3e928af3fca213ea ;  /* 0xf3fca213ea587402 */ /* 0x001fde00003e928a */
[----:B------:R-:W-:Y:S02]  /*11550*/  NOP ;  /* 0x0000000000007918 */ /* 0x000fe40000000000 */
[----:B------:R-:W-:-:S15]  /*11560*/  NOP ;  /* 0x0000000000007918 */ /* 0x000fde0000000000 */
[----:B------:R-:W-:-:S15]  /*11570*/  NOP ;  /* 0x0000000000007918 */ /* 0x000fde0000000000 */
[----:B------:R-:W-:-:S15]  /*11580*/  NOP ;  /* 0x0000000000007918 */ /* 0x000fde0000000000 */
[----:B-1----:R-:W0:Y:S01]  /*11590*/  DFMA R88, R32, UR6, R88 ;  /* 0x0000000620587c2b */ /* 0x002e220008000058 */
        /* <DEDUP_REMOVED lines=52> */
[----:B0-----:R-:W0:-:S15]  /*118e0*/  DFMA R88, R32, R88, 1 ;  /* 0x3ff000002058742b */ /* 0x001e1e0000000058 */
[----:B------:R-:W-:-:S04]  /*118f0*/  NOP ;  /* 0x0000000000007918 */ /* 0x000fc80000000000 */
[----:B------:R-:W-:-:S15]  /*11900*/  NOP ;  /* 0x0000000000007918 */ /* 0x000fde0000000000 */
[----:B------:R-:W-:-:S15]  /*11910*/  NOP ;  /* 0x0000000000007918 */ /* 0x000fde0000000000 */
[----:B------:R-:W-:-:S15]  /*11920*/  NOP ;  /* 0x0000000000007918 */ /* 0x000fde0000000000 */
[----:B0-----:R-:W0:Y:S02]  /*11930*/  DFMA R32, R32, R88, 1 ;  /* 0x3ff000002020742b */ /* 0x001e240000000058 */
[----:B0-----:R-:W-:Y:S01]  /*11940*/  IMAD R89, R30, 0x100000, R33 ;  /* 0x001000001e597824 */ /* 0x001fe200078e0221 */
[----:B------:R-:W-:Y:S01]  /*11950*/  MOV R88, R32 ;  /* 0x0000002000587202 */ /* 0x000fe20000000f00 */
[----:B------:R-:W-:Y:S06]  /*11960*/  @!P5 BRA `(.L_x_150) ;  /* 0x000000000048d947 */ /* 0x000fec0003800000 */
[----:B------:R-:W-:-:S15]  /*11970*/  DADD R88, R14, +INF ;  /* 0x7ff000000e587429 */ /* 0x000fde0000000000 */
[----:B------:R-:W-:-:S04]  /*11980*/  NOP ;  /* 0x0000000000007918 */ /* 0x000fc80000000000 */
[----:B------:R-:W-:-:S15]  /*11990*/  NOP ;  /* 0x0000000000007918 */ /* 0x000fde0000000000 */
[----:B------:R-:W-:-:S15]  /*119a0*/  NOP ;  /* 0x0000000000007918 */ /* 0x000fde0000000000 */
[----:B------:R-:W-:-:S15]  /*119b0*/  NOP ;  /* 0x0000000000007918 */ /* 0x000fde0000000000 */
[----:B------:R-:W0:Y:S02]  /*119c0*/  DSETP.GEU.AND P5, PT, R14, RZ, PT ;  /* 0x000000ff0e00722a */ /* 0x000e240003fae000 */
[----:B0-----:R-:W-:Y:S01]  /*119d0*/  FSEL R88, R88, RZ, P5 ;  /* 0x000000ff58587208 */ /* 0x001fe20002800000 */
[----:B------:R-:W-:Y:S01]  /*119e0*/  FSEL R89, R89, RZ, P5 ;  /* 0x000000ff59597208 */ /* 0x000fe20002800000 */
[----:B------:R-:W-:-:S13]  /*119f0*/  FSETP.GEU.AND P5, PT, R13, 4.2275390625, PT ;  /* 0x408748000d00780b */ /* 0x000fda0003fae000 */
[----:B------:R-:W-:Y:S01]  /*11a00*/  @!P5 LEA.HI R13, R30, R30, RZ, 0x1 ;  /* 0x0000001e1e0dd211 */ /* 0x000fe200078f08ff */
[----:B------:R-:W-:-:S03]  /*11a10*/  @!P5 MOV R14, RZ ;  /* 0x000000ff000ed202 */ /* 0x000fc60000000f00 */
[----:B------:R-:W-:-:S05]  /*11a20*/  @!P5 SHF.R.S32.HI R13, RZ, 0x1, R13 ;  /* 0x00000001ff0dd819 */ /* 0x000fca000001140d */
[----:B------:R-:W-:Y:S01]  /*11a30*/  @!P5 IMAD R33, R13, 0x100000, R33 ;  /* 0x001000000d21d824 */ /* 0x000fe200078e0221 */
[----:B------:R-:W-:-:S04]  /*11a40*/  @!P5 IADD3 R13, PT, PT, R30, -R13, RZ ;  /* 0x8000000d1e0dd210 */ /* 0x000fc80007ffe0ff */
[----:B------:R-:W-:-:S15]  /*11a50*/  @!P5 LEA R15, R13, 0x3ff00000, 0x14 ;  /* 0x3ff000000d0fd811 */ /* 0x000fde00078ea0ff */
[----:B------:R-:W-:-:S03]  /*11a60*/  NOP ;  /* 0x0000000000007918 */ /* 0x000fc60000000000 */
[----:B------:R-:W-:-:S15]  /*11a70*/  NOP ;  /* 0x0000000000007918 */ /* 0x000fde0000000000 */
[----:B------:R0:W1:Y:S02]  /*11a80*/  @!P5 DMUL R88, R32, R14 ;  /* 0x0000000e2058d228 */ /* 0x0000640000000000 */
.L_x_150:
[C---:B-1----:R-:W-:Y:S01]  /*11a90*/  ISETP.NE.AND P5, PT, R88.reuse, RZ, PT ;  /* 0x000000ff5800720c */ /* 0x042fe20003fa5270 */
[----:B------:R-:W1:Y:S04]  /*11aa0*/  DFMA R28, R28, R88, R88 ;  /* 0x000000581c1c722b */ /* 0x000e680000000058 */
[----:B01----:R-:W-:Y:S01]  /*11ab0*/  FSEL R14, R88, R28, !P5 ;  /* 0x0000001c580e7208 */ /* 0x003fe20006800000 */
[C---:B------:R-:W-:Y:S01]  /*11ac0*/  LOP3.LUT R88, R89.reuse, 0x7fffffff, RZ, 0xc0, !PT ;  /* 0x7fffffff59587812 */ /* 0x040fe200078ec0ff */
[----:B------:R-:W-:-:S04]  /*11ad0*/  FSEL R13, R89, R29, !P5 ;  /* 0x0000001d590d7208 */ /* 0x000fc80006800000 */
[----:B------:R-:W-:-:S05]  /*11ae0*/  ISETP.NE.AND P5, PT, R88, 0x7ff00000, PT ;  /* 0x7ff000005800780c */ /* 0x000fca0003fa5270 */
[----:B------:R-:W-:Y:S01]  /*11af0*/  FSEL R14, R14, R28, !P5 ;  /* 0x0000001c0e0e7208 */ /* 0x000fe20006800000 */
[----:B------:R-:W-:Y:S01]  /*11b00*/  FSEL R28, R13, R29, !P5 ;  /* 0x0000001d0d1c7208 */ /* 0x000fe20006800000 */
[----:B------:R-:W-:-:S04]  /*11b10*/  MOV R13, 0x0 ;  /* 0x00000000000d7802 */ /* 0x000fc80000000f00 */
[----:B------:R-:W-:Y:S05]  /*11b20*/  RET.REL.NODEC R12 `(triton_poi_fused_cat_2) ;  /* 0xfffffee40c347950 */ /* 0x000fea0003c3ffff */
        .type           $triton_poi_fused_cat_2$__internal_trig_reduction_slowpathd,@function
        .size           $triton_poi_fused_cat_2$__internal_trig_reduction_slowpathd,(.L_x_160 - $triton_poi_fused_cat_2$__internal_trig_reduction_slowpathd)
$triton_poi_fused_cat_2$__internal_trig_reduction_slowpathd:
[----:B------:R-:W-:Y:S01]  /*11b30*/  SHF.R.U32.HI R26, RZ, 0x14, R24 ;  /* 0x00000014ff1a7819 */ /* 0x000fe20000011618 */
[----:B------:R-:W-:Y:S01]  /*11b40*/  MOV R180, R25 ;  /* 0x0000001900b47202 */ /* 0x000fe20000000f00 */
[----:B------:R-:W-:Y:S02]  /*11b50*/  MOV R181, R24 ;  /* 0x0000001800b57202 */ /* 0x000fe40000000f00 */
[----:B------:R-:W-:-:S03]  /*11b60*/  SGXT.U32 R26, R26, 0xb ;  /* 0x0000000b1a1a781a */ /* 0x000fc60000000000 */
[----:B------:R-:W-:Y:S02]  /*11b70*/  MOV.64 R28, R180 ;  /* 0x000000b4001c7202 */ /* 0x000fe40000010f00 */
[----:B------:R-:W-:-:S13]  /*11b80*/  ISETP.NE.AND P5, PT, R26, 0x7ff, PT ;  /* 0x000007ff1a00780c */ /* 0x000fda0003fa5270 */
[----:B------:R-:W-:Y:S05]  /*11b90*/  @!P5 BRA `(.L_x_151) ;  /* 0x0000000800a0d947 */ /* 0x000fea0003800000 */
[----:B------:R-:W-:Y:S01]  /*11ba0*/  IADD3 R26, PT, PT, R26, -0x400, RZ ;  /* 0xfffffc001a1a7810 */ /* 0x000fe20007ffe0ff */
[----:B------:R-:W-:Y:S01]  /*11bb0*/  BSSY.RECONVERGENT B0, `(.L_x_152) ;  /* 0x0000036000007945 */ /* 0x000fe20003800200 */
[----:B------:R-:W-:Y:S02]  /*11bc0*/  IADD3 R186, PT, PT, R1, 0x8, RZ ;  /* 0x0000000801ba7810 */ /* 0x000fe40007ffe0ff */
[----:B------:R-:W-:Y:S01]  /*11bd0*/  SHF.R.U32.HI R24, RZ, 0x6, R26 ;  /* 0x00000006ff187819 */ /* 0x000fe2000001161a */
[----:B------:R-:W-:-:S03]  /*11be0*/  ISETP.GE.U32.AND P5, PT, R26, 0x80, PT ;  /* 0x000000801a00780c */ /* 0x000fc60003fa6070 */
[C---:B------:R-:W-:Y:S02]  /*11bf0*/  IADD3 R25, PT, PT, -R24.reuse, 0x13, RZ ;  /* 0x0000001318197810 */ /* 0x040fe40007ffe1ff */
[----:B------:R-:W-:-:S03]  /*11c00*/  IADD3 R27, PT, PT, -R24, 0xf, RZ ;  /* 0x0000000f181b7810 */ /* 0x000fc60007ffe1ff */
[----:B------:R-:W-:-:S05]  /*11c10*/  SEL R25, R25, 0x12, P5 ;  /* 0x0000001219197807 */ /* 0x000fca0002800000 */
[----:B------:R-:W-:-:S13]  /*11c20*/  ISETP.GE.AND P5, PT, R27, R25, PT ;  /* 0x000000191b00720c */ /* 0x000fda0003fa6270 */
[----:B------:R-:W-:Y:S02]  /*11c30*/  @P5 MOV.64 R30, RZ ;  /* 0x000000ff001e5202 */ /* 0x000fe40000010f00 */
[----:B------:R-:W-:Y:S01]  /*11c40*/  @P5 MOV R25, R27 ;  /* 0x0000001b00195202 */ /* 0x000fe20000000f00 */
[----:B------:R-:W-:Y:S06]  /*11c50*/  @P5 BRA `(.L_x_153) ;  /* 0x0000000000ac5947 */ /* 0x000fec0003800000 */
[----:B------:R-:W0:Y:S01]  /*11c60*/  LDCU.64 UR6, c[0x4][0x10] ;  /* 0x01000200ff0677ac */ /* 0x000e220008000a00 */
[----:B------:R-:W-:Y:S01]  /*11c70*/  SHF.R.U64 R32, R26, 0x6, RZ ;  /* 0x000000061a207819 */ /* 0x000fe200000012ff */
[----:B------:R-:W-:Y:S01]  /*11c80*/  HFMA2 R33, -RZ, RZ, 0, 0 ;  /* 0x00000000ff217431 */ /* 0x000fe200000001ff */
[----:B------:R-:W-:Y:S01]  /*11c90*/  SHF.R.S32.HI R31, RZ, 0x1f, R25 ;  /* 0x0000001fff1f7819 */ /* 0x000fe20000011419 */
[C---:B------:R-:W-:Y:S01]  /*11ca0*/  IMAD.SHL.U32 R26, R28.reuse, 0x800, RZ ;  /* 0x000008001c1a7824 */ /* 0x040fe200078e00ff */
[----:B------:R-:W-:Y:S01]  /*11cb0*/  MOV R30, R25 ;  /* 0x00000019001e7202 */ /* 0x000fe20000000f00 */
[----:B------:R-:W-:Y:S01]  /*11cc0*/  SHF.L.U64.HI R27, R28, 0xb, R29 ;  /* 0x0000000b1c1b7819 */ /* 0x000fe2000001021d */
[C---:B------:R-:W-:Y:S01]  /*11cd0*/  IMAD.SHL.U32 R28, R32.reuse, 0x8, RZ ;  /* 0x00000008201c7824 */ /* 0x040fe200078e00ff */
[----:B------:R-:W-:Y:S02]  /*11ce0*/  SHF.L.U64.HI R29, R32, 0x3, RZ ;  /* 0x00000003201d7819 */ /* 0x000fe400000102ff */
[----:B------:R-:W-:-:S02]  /*11cf0*/  IADD.64 R182, R30, R32 ;  /* 0x000000201eb67235 */ /* 0x000fc400078e0200 */
[----:B------:R-:W-:Y:S01]  /*11d00*/  IMAD R32, R24, 0x8, -R28 ;  /* 0x0000000818207824 */ /* 0x000fe200078e0a1c */
[----:B------:R-:W-:Y:S02]  /*11d10*/  MOV.64 R30, RZ ;  /* 0x000000ff001e7202 */ /* 0x000fe40000010f00 */
[----:B------:R-:W-:Y:S02]  /*11d20*/  IADD.64 R182, R182, -0xf ;  /* 0xfffffff1b6b67835 */ /* 0x000fe400078e0200 */
[----:B0-----:R-:W-:-:S03]  /*11d30*/  IADD.64 R28, -R28, UR6 ;  /* 0x000000061c1c7c35 */ /* 0x001fc6000f8e0300 */
[----:B------:R-:W-:Y:S01]  /*11d40*/  LOP3.LUT R27, R27, 0x80000000, RZ, 0xfc, !PT ;  /* 0x800000001b1b7812 */ /* 0x000fe200078efcff */
[----:B------:R-:W-:-:S03]  /*11d50*/  IADD.64 R184, R28, 0x78 ;  /* 0x000000781cb87835 */ /* 0x000fc600078e0200 */
[----:B------:R-:W-:-:S07]  /*11d60*/  IADD3 R28, PT, PT, R186, R32, RZ ;  /* 0x00000020ba1c7210 */ /* 0x000fce0007ffe0ff */
.L_x_154:
[----:B------:R-:W0:Y:S02]  /*11d70*/  LDC.64 R32, c[0x0][0x358] ;  /* 0x0000d600ff207b82 */ /* 0x000e240000000a00 */
[----:B0-----:R-:W-:Y:S02]  /*11d80*/  R2UR UR6, R32 ;  /* 0x00000000200672ca */ /* 0x001fe400000e0000 */
[----:B------:R-:W-:-:S13]  /*11d90*/  R2UR UR7, R33 ;  /* 0x00000000210772ca */ /* 0x000fda00000e0000 */
[----:B------:R0:W2:Y:S01]  /*11da0*/  LDG.E.64.CONSTANT R32, desc[UR6][R184.64] ;  /* 0x00000006b8207981 */ /* 0x0000a2000c1e9b00 */
[----:B------:R-:W-:Y:S01]  /*11db0*/  MOV R186, R30 ;  /* 0x0000001e00ba7202 */ /* 0x000fe20000000f00 */
[----:B------:R-:W-:Y:S01]  /*11dc0*/  MOV R187, R31 ;  /* 0x0000001f00bb7202 */ /* 0x000fe20000000f00 */
[----:B------:R-:W-:Y:S02]  /*11dd0*/  IADD.64 R182, R182, -0x1 ;  /* 0xffffffffb6b67835 */ /* 0x000fe400078e0200 */
[----:B0-----:R-:W-:Y:S02]  /*11de0*/  IADD.64 R184, R184, 0x8 ;  /* 0x00000008b8b87835 */ /* 0x001fe400078e0200 */
[----:B--2---:R-:W-:-:S04]  /*11df0*/  IMAD.HI.U32 R30, R32, R27, RZ ;  /* 0x0000001b201e7227 */ /* 0x004fc800078e00ff */
[----:B------:R-:W-:-:S04]  /*11e00*/  IMAD.WIDE.U32 R186, P5, R32, R26, R186 ;  /* 0x0000001a20ba7225 */ /* 0x000fc800078a00ba */
[----:B------:R-:W-:Y:S01]  /*11e10*/  IMAD R29, R32, R27, RZ ;  /* 0x0000001b201d7224 */ /* 0x000fe200078e02ff */
[----:B------:R-:W-:Y:S01]  /*11e20*/  IADD3.X R30, PT, PT, R30, RZ, RZ, P5, !PT ;  /* 0x000000ff1e1e7210 */ /* 0x000fe20002ffe4ff */
[----:B------:R-:W-:-:S03]  /*11e30*/  IMAD.HI.U32 R32, R33, R26, RZ ;  /* 0x0000001a21207227 */ /* 0x000fc600078e00ff */
[----:B------:R-:W-:Y:S01]  /*11e40*/  IADD3 R29, P5, PT, R29, R187, RZ ;  /* 0x000000bb1d1d7210 */ /* 0x000fe20007fbe0ff */
[----:B------:R-:W-:-:S03]  /*11e50*/  IMAD.HI.U32 R31, R33, R27, RZ ;  /* 0x0000001b211f7227 */ /* 0x000fc600078e00ff */
[----:B------:R-:W-:Y:S01]  /*11e60*/  IADD3.X R30, P5, PT, R32, R30, RZ, P5, !PT ;  /* 0x0000001e201e7210 */ /* 0x000fe20002fbe4ff */
[C---:B------:R-:W-:Y:S02]  /*11e70*/  IMAD R32, R33.reuse, R26, RZ ;  /* 0x0000001a21207224 */ /* 0x040fe400078e02ff */
[----:B------:R-:W-:Y:S01]  /*11e80*/  IMAD R33, R33, R27, RZ ;  /* 0x0000001b21217224 */ /* 0x000fe200078e02ff */
[----:B------:R-:W-:Y:S02]  /*11e90*/  IADD3.X R31, PT, PT, R31, RZ, RZ, P5, !PT ;  /* 0x000000ff1f1f7210 */ /* 0x000fe40002ffe4ff */
[----:B------:R-:W-:-:S04]  /*11ea0*/  IADD3 R187, P5, PT, R32, R29, RZ ;  /* 0x0000001d20bb7210 */ /* 0x000fc80007fbe0ff */
[----:B------:R-:W-:Y:S01]  /*11eb0*/  IADD3.X R30, P5, PT, R33, R30, RZ, P5, !PT ;  /* 0x0000001e211e7210 */ /* 0x000fe20002fbe4ff */
[----:B------:R0:W-:Y:S03]  /*11ec0*/  STL.64 [R28], R186 ;  /* 0x000000ba1c007387 */ /* 0x0001e60000100a00 */
[----:B------:R-:W-:Y:S01]  /*11ed0*/  IADD3.X R31, PT, PT, RZ, R31, RZ, P5, !PT ;  /* 0x0000001fff1f7210 */ /* 0x000fe20002ffe4ff */
[----:B------:R-:W-:-:S03]  /*11ee0*/  ISETP.NE.S64.AND P5, PT, R182, RZ, PT ;  /* 0x000000ffb600720c */ /* 0x000fc60003fb5270 */
[----:B0-----:R-:W-:-:S11]  /*11ef0*/  IADD3 R28, PT, PT, R28, 0x8, RZ ;  /* 0x000000081c1c7810 */ /* 0x001fd60007ffe0ff */
[----:B------:R-:W-:Y:S05]  /*11f00*/  @P5 BRA `(.L_x_154) ;  /* 0xfffffffc00985947 */ /* 0x000fea000383ffff */
.L_x_153:
[----:B------:R-:W-:Y:S05]  /*11f10*/  BSYNC.RECONVERGENT B0 ;  /* 0x0000000000007941 */ /* 0x000fea0003800200 */
.L_x_152:
[----:B------:R-:W-:Y:S02]  /*11f20*/  IADD3 R186, PT, PT, R1, 0x8, RZ ;  /* 0x0000000801ba7810 */ /* 0x000fe40007ffe0ff */
[----:B------:R-:W-:Y:S02]  /*11f30*/  IADD3 R24, PT, PT, R24, R25, RZ ;  /* 0x0000001918187210 */ /* 0x000fe40007ffe0ff */
[----:B------:R-:W-:-:S03]  /*11f40*/  IADD3 R180, PT, PT, R186, 0x10, RZ ;  /* 0x00000010bab47810 */ /* 0x000fc60007ffe0ff */
[----:B------:R-:W-:-:S05]  /*11f50*/  IMAD R24, R24, 0x8, R186 ;  /* 0x0000000818187824 */ /* 0x000fca00078e02ba */
[----:B------:R0:W-:Y:S04]  /*11f60*/  STL.64 [R24+-0x78], R30 ;  /* 0xffff881e18007387 */ /* 0x0001e80000100a00 */
[----:B------:R-:W2:Y:S01]  /*11f70*/  LDL.64 R26, [R186+0x10] ;  /* 0x00001000ba1a7983 */ /* 0x000ea20000100a00 */
[----:B0-----:R-:W-:-:S04]  /*11f80*/  SHF.R.U32.HI R24, RZ, 0x14, R181 ;  /* 0x00000014ff187819 */ /* 0x001fc800000116b5 */
[----:B------:R-:W-:-:S13]  /*11f90*/  LOP3.LUT P5, R24, R24, 0x3f, RZ, 0xc0, !PT ;  /* 0x0000003f18187812 */ /* 0x000fda00078ac0ff */
[----:B------:R-:W3:Y:S01]  /*11fa0*/  @P5 LDL.64 R28, [R180+-0x8] ;  /* 0xfffff800b41c5983 */ /* 0x000ee20000100a00 */
[----:B--2---:R-:W-:Y:S02]  /*11fb0*/  @P5 SHF.R.U32.HI R25, RZ, 0x1, R27 ;  /* 0x00000001ff195819 */ /* 0x004fe4000001161b */
[--C-:B---3--:R-:W-:Y:S02]  /*11fc0*/  @P5 SHF.R.U64 R32, R28, 0x1, R29.reuse ;  /* 0x000000011c205819 */ /* 0x108fe4000000121d */
[----:B------:R-:W-:Y:S02]  /*11fd0*/  @P5 SHF.R.U32.HI R33, RZ, 0x1, R29 ;  /* 0x00000001ff215819 */ /* 0x000fe4000001161d */
[----:B------:R-:W-:Y:S02]  /*11fe0*/  @P5 LOP3.LUT R29, R24, 0x3f, RZ, 0x3c, !PT ;  /* 0x0000003f181d5812 */ /* 0x000fe400078e3cff */
[----:B------:R-:W-:Y:S02]  /*11ff0*/  @P5 SHF.R.U64 R28, R26, 0x1, R27 ;  /* 0x000000011a1c5819 */ /* 0x000fe4000000121b */
[----:B------:R-:W-:-:S02]  /*12000*/  @P5 SHF.R.U64 R32, R32, R29, R33 ;  /* 0x0000001d20205219 */ /* 0x000fc40000001221 */
[-CC-:B------:R-:W-:Y:S02]  /*12010*/  @P5 SHF.R.U64 R31, R28, R29.reuse, R25.reuse ;  /* 0x0000001d1c1f5219 */ /* 0x180fe40000001219 */
[-C--:B------:R-:W-:Y:S02]  /*12020*/  @P5 SHF.R.U32.HI R30, RZ, R29.reuse, R25 ;  /* 0x0000001dff1e5219 */ /* 0x080fe40000011619 */
[----:B------:R-:W-:Y:S02]  /*12030*/  @P5 SHF.R.U32.HI R29, RZ, R29, R33 ;  /* 0x0000001dff1d5219 */ /* 0x000fe40000011621 */
[----:B------:R-:W-:-:S04]  /*12040*/  @P5 SHF.L.U64.HI R25, R26, R24, R27 ;  /* 0x000000181a195219 */ /* 0x000fc8000001021b */
[----:B------:R-:W-:Y:S02]  /*12050*/  @P5 LOP3.LUT R27, R25, R29, RZ, 0xfc, !PT ;  /* 0x0000001d191b5212 */ /* 0x000fe400078efcff */
[----:B------:R0:W2:Y:S02]  /*12060*/  LDL.64 R28, [R186+0x18] ;  /* 0x00001800ba1c7983 */ /* 0x0000a40000100a00 */
[----:B0-----:R-:W0:Y:S01]  /*12070*/  LDC.64 R186, c[0x0][0x358] ;  /* 0x0000d600ffba7b82 */ /* 0x001e220000000a00 */
[----:B------:R-:W-:-:S04]  /*12080*/  LOP3.LUT R23, R23, R22, RZ, 0x3c, !PT ;  /* 0x0000001617177212 */ /* 0x000fc800078e3cff */
[----:B------:R-:W-:-:S04]  /*12090*/  LOP3.LUT R22, R23, R22, RZ, 0x3c, !PT ;  /* 0x0000001617167212 */ /* 0x000fc800078e3cff */
[----:B------:R-:W-:Y:S01]  /*120a0*/  LOP3.LUT R23, R23, R22, RZ, 0x3c, !PT ;  /* 0x0000001617177212 */ /* 0x000fe200078e3cff */
[----:B------:R-:W-:Y:S01]  /*120b0*/  BSSY.RECONVERGENT B0, `(.L_x_155) ;  /* 0x0000025000007945 */ /* 0x000fe20003800200 */
[----:B0-----:R-:W-:Y:S02]  /*120c0*/  R2UR UR6, R186 ;  /* 0x00000000ba0672ca */ /* 0x001fe400000e0000 */
[----:B------:R-:W-:Y:S02]  /*120d0*/  R2UR UR7, R187 ;  /* 0x00000000bb0772ca */ /* 0x000fe400000e0000 */
[----:B--2---:R-:W-:-:S04]  /*120e0*/  @P5 SHF.L.U64.HI R25, R28, R24, R29 ;  /* 0x000000181c195219 */ /* 0x004fc8000001021d */
[----:B------:R-:W-:Y:S02]  /*120f0*/  @P5 LOP3.LUT R30, R25, R30, RZ, 0xfc, !PT ;  /* 0x0000001e191e5212 */ /* 0x000fe400078efcff */
[-C--:B------:R-:W-:Y:S02]  /*12100*/  @P5 SHF.L.U32 R25, R28, R24.reuse, RZ ;  /* 0x000000181c195219 */ /* 0x080fe400000006ff */
[----:B------:R-:W-:Y:S02]  /*12110*/  @P5 SHF.L.U32 R24, R26, R24, RZ ;  /* 0x000000181a185219 */ /* 0x000fe400000006ff */
[----:B------:R-:W-:Y:S02]  /*12120*/  @P5 LOP3.LUT R25, R25, R31, RZ, 0xfc, !PT ;  /* 0x0000001f19195212 */ /* 0x000fe400078efcff */
[----:B------:R-:W-:Y:S02]  /*12130*/  @P5 LOP3.LUT R26, R24, R32, RZ, 0xfc, !PT ;  /* 0x00000020181a5212 */ /* 0x000fe400078efcff */
[----:B------:R-:W-:Y:S01]  /*12140*/  LOP3.LUT R24, R181, 0x80000000, RZ, 0xc0, !PT ;  /* 0x80000000b5187812 */ /* 0x000fe200078ec0ff */
[----:B------:R-:W-:Y:S01]  /*12150*/  @P5 MOV R29, R30 ;  /* 0x0000001e001d5202 */ /* 0x000fe20000000f00 */
[----:B------:R-:W-:-:S03]  /*12160*/  @P5 MOV R28, R25 ;  /* 0x00000019001c5202 */ /* 0x000fc60000000f00 */
[----:B------:R-:W-:Y:S01]  /*12170*/  ISETP.NE.AND P5, PT, R24, RZ, PT ;  /* 0x000000ff1800720c */ /* 0x000fe20003fa5270 */
[--C-:B------:R-:W-:Y:S02]  /*12180*/  SHF.R.U32.HI R25, RZ, 0x1e, R29.reuse ;  /* 0x0000001eff197819 */ /* 0x100fe4000001161d */
[----:B------:R-:W-:Y:S02]  /*12190*/  SHF.L.W.U32.HI R29, R28, 0x2, R29 ;  /* 0x000000021c1d7819 */ /* 0x000fe40000010e1d */
[----:B------:R-:W-:Y:S02]  /*121a0*/  SHF.L.W.U32.HI R28, R27, 0x2, R28 ;  /* 0x000000021b1c7819 */ /* 0x000fe40000010e1c */
[----:B------:R-:W-:-:S06]  /*121b0*/  LEA.HI R25, R29, R25, RZ, 0x1 ;  /* 0x000000191d197211 */ /* 0x000fcc00078f08ff */
[----:B------:R-:W-:Y:S01]  /*121c0*/  @P5 IADD3 R25, PT, PT, -R25, RZ, RZ ;  /* 0x000000ff19195210 */ /* 0x000fe20007ffe1ff */
[----:B------:R-:W-:-:S04]  /*121d0*/  ISETP.GT.S64.AND P5, PT, R28, -0x1, PT ;  /* 0xffffffff1c00780c */ /* 0x000fc80003fb4270 */
[----:B------:R0:W-:Y:S01]  /*121e0*/  ST.E desc[UR6][R22.64], R25 ;  /* 0x0000001916007985 */ /* 0x0001e2000c101906 */
[C---:B------:R-:W-:Y:S01]  /*121f0*/  SHF.L.U64.HI R27, R26.reuse, 0x2, R27 ;  /* 0x000000021a1b7819 */ /* 0x040fe2000001021b */
[----:B------:R-:W-:-:S08]  /*12200*/  IMAD.SHL.U32 R26, R26, 0x4, RZ ;  /* 0x000000041a1a7824 */ /* 0x000fd000078e00ff */
[----:B------:R-:W-:Y:S05]  /*12210*/  @P5 BRA `(.L_x_156) ;  /* 0x0000000000385947 */ /* 0x000fea0003800000 */
[----:B0-----:R-:W-:Y:S02]  /*12220*/  IADD3 R23, PT, PT, -R26, RZ, RZ ;  /* 0x000000ff1a177210 */ /* 0x001fe40007ffe1ff */
[----:B------:R-:W-:Y:S02]  /*12230*/  IADD3 RZ, P5, PT, RZ, -R26, RZ ;  /* 0x8000001affff7210 */ /* 0x000fe40007fbe0ff */
[----:B------:R-:W-:Y:S02]  /*12240*/  LOP3.LUT R26, RZ, R27, RZ, 0x33, !PT ;  /* 0x0000001bff1a7212 */ /* 0x000fe400078e33ff */
[----:B------:R-:W-:Y:S02]  /*12250*/  LOP3.LUT R28, RZ, R28, RZ, 0x33, !PT ;  /* 0x0000001cff1c7212 */ /* 0x000fe400078e33ff */
[----:B------:R-:W-:Y:S02]  /*12260*/  IADD3.X R26, P5, PT, RZ, R26, RZ, P5, !PT ;  /* 0x0000001aff1a7210 */ /* 0x000fe40002fbe4ff */
[----:B------:R-:W-:-:S02]  /*12270*/  LOP3.LUT R22, RZ, R29, RZ, 0x33, !PT ;  /* 0x0000001dff167212 */ /* 0x000fc400078e33ff */
[----:B------:R-:W-:Y:S01]  /*12280*/  IADD3.X R29, P5, PT, RZ, R28, RZ, P5, !PT ;  /* 0x0000001cff1d7210 */ /* 0x000fe20002fbe4ff */
[----:B------:R-:W-:Y:S01]  /*12290*/  MOV R27, R26 ;  /* 0x0000001a001b7202 */ /* 0x000fe20000000f00 */
[----:B------:R-:W-:Y:S02]  /*122a0*/  LOP3.LUT R24, R24, 0x80000000, RZ, 0x3c, !PT ;  /* 0x8000000018187812 */ /* 0x000fe400078e3cff */
[----:B------:R-:W-:Y:S01]  /*122b0*/  IADD3.X R28, PT, PT, RZ, R22, RZ, P5, !PT ;  /* 0x00000016ff1c7210 */ /* 0x000fe20002ffe4ff */
[----:B------:R-:W-:-:S03]  /*122c0*/  MOV R26, R23 ;  /* 0x00000017001a7202 */ /* 0x000fc60000000f00 */
[----:B------:R-:W-:-:S04]  /*122d0*/  LOP3.LUT R29, R29, R28, RZ, 0x3c, !PT ;  /* 0x0000001c1d1d7212 */ /* 0x000fc800078e3cff */
[----:B------:R-:W-:-:S04]  /*122e0*/  LOP3.LUT R28, R29, R28, RZ, 0x3c, !PT ;  /* 0x0000001c1d1c7212 */ /* 0x000fc800078e3cff */
[----:B------:R-:W-:-:S07]  /*122f0*/  LOP3.LUT R29, R29, R28, RZ, 0x3c, !PT ;  /* 0x0000001c1d1d7212 */ /* 0x000fce00078e3cff */
.L_x_156:
[----:B------:R-:W-:Y:S05]  /*12300*/  BSYNC.RECONVERGENT B0 ;  /* 0x0000000000007941 */ /* 0x000fea0003800200 */
.L_x_155:
[----:B------:R-:W-:Y:S01]  /*12310*/  ISETP.NE.U32.AND P5, PT, R29, RZ, PT ;  /* 0x000000ff1d00720c */ /* 0x000fe20003fa5070 */
[--C-:B0-----:R-:W-:Y:S01]  /*12320*/  SHF.R.U64 R25, R26, 0x1, R27.reuse ;  /* 0x000000011a197819 */ /* 0x101fe2000000121b */
[----:B------:R-:W-:Y:S01]  /*12330*/  UMOV.64 UR6, 0x3fe0000000000000 ;  /* 0x0000000000067482 */ /* 0x000fe200083fe000 */
[----:B------:R-:W-:Y:S02]  /*12340*/  SHF.R.U32.HI R26, RZ, 0x1, R27 ;  /* 0x00000001ff1a7819 */ /* 0x000fe4000001161b */
[----:B------:R-:W-:-:S06]  /*12350*/  SEL R22, R28, R29, !P5 ;  /* 0x0000001d1c167207 */ /* 0x000fcc0006800000 */
[----:B------:R-:W0:Y:S02]  /*12360*/  FLO.U32 R22, R22 ;  /* 0x0000001600167300 */ /* 0x000e2400000e0000 */
[C---:B0-----:R-:W-:Y:S02]  /*12370*/  IADD3 R23, PT, PT, -R22.reuse, 0x1f, RZ ;  /* 0x0000001f16177810 */ /* 0x041fe40007ffe1ff */
[----:B------:R-:W-:Y:S02]  /*12380*/  IADD3 R22, PT, PT, -R22, 0x3f, RZ ;  /* 0x0000003f16167810 */ /* 0x000fe40007ffe1ff */
[----:B------:R-:W-:-:S04]  /*12390*/  @P5 IADD3 R22, PT, PT, R23, RZ, RZ ;  /* 0x000000ff17165210 */ /* 0x000fc80007ffe0ff */
[----:B------:R-:W-:-:S04]  /*123a0*/  LOP3.LUT R23, R22, 0x3f, RZ, 0xc0, !PT ;  /* 0x0000003f16177812 */ /* 0x000fc800078ec0ff */
[CC--:B------:R-:W-:Y:S02]  /*123b0*/  SHF.L.U64.HI R29, R28.reuse, R23.reuse, R29 ;  /* 0x000000171c1d7219 */ /* 0x0c0fe4000001021d */
[----:B------:R-:W-:Y:S02]  /*123c0*/  SHF.L.U32 R28, R28, R23, RZ ;  /* 0x000000171c1c7219 */ /* 0x000fe400000006ff */
[----:B------:R-:W-:-:S04]  /*123d0*/  LOP3.LUT R23, R22, 0x3f, RZ, 0xc, !PT ;  /* 0x0000003f16177812 */ /* 0x000fc800078e0cff */
[-CC-:B------:R-:W-:Y:S02]  /*123e0*/  SHF.R.U64 R25, R25, R23.reuse, R26.reuse ;  /* 0x0000001719197219 */ /* 0x180fe4000000121a */
[----:B------:R-:W-:Y:S02]  /*123f0*/  SHF.R.U32.HI R23, RZ, R23, R26 ;  /* 0x00000017ff177219 */ /* 0x000fe4000001161a */
[----:B------:R-:W-:Y:S02]  /*12400*/  LOP3.LUT R25, R28, R25, RZ, 0xfc, !PT ;  /* 0x000000191c197212 */ /* 0x000fe400078efcff */
[----:B------:R-:W-:Y:S01]  /*12410*/  LOP3.LUT R23, R29, R23, RZ, 0xfc, !PT ;  /* 0x000000171d177212 */ /* 0x000fe200078efcff */
[----:B------:R-:W-:Y:S02]  /*12420*/  HFMA2 R29, -RZ, RZ, 0, 0 ;  /* 0x00000000ff1d7431 */ /* 0x000fe400000001ff */
[----:B------:R-:W-:-:S05]  /*12430*/  IMAD.WIDE.U32 R26, R25, 0x2168c235, RZ ;  /* 0x2168c235191a7825 */ /* 0x000fca00078e00ff */
[----:B------:R-:W-:-:S05]  /*12440*/  MOV R28, R27 ;  /* 0x0000001b001c7202 */ /* 0x000fca0000000f00 */
[----:B------:R-:W-:-:S04]  /*12450*/  IMAD.WIDE.U32 R28, R25, -0x36f0255e, R28 ;  /* 0xc90fdaa2191c7825 */ /* 0x000fc800078e001c */
[----:B------:R-:W-:-:S04]  /*12460*/  IMAD.HI.U32 R25, R23, -0x36f0255e, RZ ;  /* 0xc90fdaa217197827 */ /* 0x000fc800078e00ff */
[----:B------:R-:W-:-:S04]  /*12470*/  IMAD.WIDE.U32 R28, P5, R23, 0x2168c235, R28 ;  /* 0x2168c235171c7825 */ /* 0x000fc800078a001c */
[----:B------:R-:W-:Y:S01]  /*12480*/  IMAD R23, R23, -0x36f0255e, RZ ;  /* 0xc90fdaa217177824 */ /* 0x000fe200078e02ff */
[----:B------:R-:W-:-:S04]  /*12490*/  IADD3.X R25, PT, PT, R25, RZ, RZ, P5, !PT ;  /* 0x000000ff19197210 */ /* 0x000fc80002ffe4ff */
[----:B------:R-:W-:-:S04]  /*124a0*/  IADD3 R30, P5, PT, R23, R29, RZ ;  /* 0x0000001d171e7210 */ /* 0x000fc80007fbe0ff */
[----:B------:R-:W-:-:S05]  /*124b0*/  IADD3.X R31, PT, PT, RZ, R25, RZ, P5, !PT ;  /* 0x00000019ff1f7210 */ /* 0x000fca0002ffe4ff */
[----:B------:R-:W-:-:S14]  /*124c0*/  ISETP.GE.S64.AND P5, PT, R30, 0x1, PT ;  /* 0x000000011e00780c */ /* 0x000fdc0003fb6270 */
[----:B------:R-:W-:-:S04]  /*124d0*/  @P5 IADD3 RZ, P6, PT, R26, R26, RZ ;  /* 0x0000001a1aff5210 */ /* 0x000fc80007fde0ff */
[----:B------:R-:W-:-:S04]  /*124e0*/  @P5 IADD3.X RZ, P6, PT, R28, R28, RZ, P6, !PT ;  /* 0x0000001c1cff5210 */ /* 0x000fc800037de4ff */
[----:B------:R-:W-:-:S04]  /*124f0*/  @P5 IADD3.X R25, P6, PT, R30, R30, RZ, P6, !PT ;  /* 0x0000001e1e195210 */ /* 0x000fc800037de4ff */
[----:B------:R-:W-:Y:S01]  /*12500*/  @P5 IADD3.X R23, PT, PT, R31, R31, RZ, P6, !PT ;  /* 0x0000001f1f175210 */ /* 0x000fe200037fe4ff */
[----:B------:R-:W-:-:S04]  /*12510*/  @P5 MOV R30, R25 ;  /* 0x00000019001e5202 */ /* 0x000fc80000000f00 */
[----:B------:R-:W-:Y:S01]  /*12520*/  @P5 MOV R31, R23 ;  /* 0x00000017001f5202 */ /* 0x000fe20000000f00 */
[----:B------:R-:W-:-:S04]  /*12530*/  HFMA2 R23, -RZ, RZ, 0, 0 ;  /* 0x00000000ff177431 */ /* 0x000fc800000001ff */
[----:B------:R-:W-:Y:S02]  /*12540*/  IADD.64 R30, R30, 0x1 ;  /* 0x000000011e1e7835 */ /* 0x000fe400078e0200 */
[----:B------:R-:W-:-:S03]  /*12550*/  @P5 IADD.64 R22, R22, 0x1 ;  /* 0x0000000116165835 */ /* 0x000fc600078e0200 */
[--C-:B------:R-:W-:Y:S02]  /*12560*/  SHF.R.U64 R26, R30, 0xa, R31.reuse ;  /* 0x0000000a1e1a7819 */ /* 0x100fe4000000121f */
[----:B------:R-:W-:Y:S01]  /*12570*/  SHF.R.U32.HI R27, RZ, 0xa, R31 ;  /* 0x0000000aff1b7819 */ /* 0x000fe2000001161f */
[----:B------:R-:W-:Y:S01]  /*12580*/  IMAD.SHL.U32 R23, R22, 0x100000, RZ ;  /* 0x0010000016177824 */ /* 0x000fe200078e00ff */
[----:B------:R-:W-:-:S03]  /*12590*/  MOV R22, RZ ;  /* 0x000000ff00167202 */ /* 0x000fc60000000f00 */
[----:B------:R-:W-:-:S05]  /*125a0*/  IADD.64 R26, R26, 0x1 ;  /* 0x000000011a1a7835 */ /* 0x000fca00078e0200 */
[--C-:B------:R-:W-:Y:S02]  /*125b0*/  SHF.R.U64 R26, R26, 0x1, R27.reuse ;  /* 0x000000011a1a7819 */ /* 0x100fe4000000121b */
[----:B------:R-:W-:-:S05]  /*125c0*/  SHF.R.U32.HI R27, RZ, 0x1, R27 ;  /* 0x00000001ff1b7819 */ /* 0x000fca000001161b */
[----:B------:R-:W-:-:S04]  /*125d0*/  IADD.64 R26, R26, -R22 ;  /* 0x800000161a1a7235 */ /* 0x000fc800078e0200 */
[----:B------:R-:W-:-:S05]  /*125e0*/  IADD.64 R26, R26, UR6 ;  /* 0x000000061a1a7c35 */ /* 0x000fca000f8e0200 */
[----:B------:R-:W-:Y:S01]  /*125f0*/  LOP3.LUT R24, R27, R24, RZ, 0xfc, !PT ;  /* 0x000000181b187212 */ /* 0x000fe200078efcff */
[----:B------:R-:W-:-:S04]  /*12600*/  MOV R28, R26 ;  /* 0x0000001a001c7202 */ /* 0x000fc80000000f00 */
[----:B------:R-:W-:-:S07]  /*12610*/  MOV R29, R24 ;  /* 0x00000018001d7202 */ /* 0x000fce0000000f00 */
.L_x_151:
[----:B------:R-:W-:Y:S01]  /*12620*/  MOV R24, R21 ;  /* 0x0000001500187202 */ /* 0x000fe20000000f00 */
[----:B------:R-:W-:Y:S01]  /*12630*/  MOV R25, 0x0 ;  /* 0x0000000000197802 */ /* 0x000fe20000000f00 */
[----:B------:R-:W-:Y:S01]  /*12640*/  MOV R22, R28 ;  /* 0x0000001c00167202 */ /* 0x000fe20000000f00 */
[----:B------:R-:W-:Y:S02]  /*12650*/  MOV R23, R29 ;  /* 0x0000001d00177202 */ /* 0x000fe40000000f00 */
[----:B------:R-:W-:Y:S05]  /*12660*/  RET.REL.NODEC R24 `(triton_poi_fused_cat_2) ;  /* 0xfffffed818647950 */ /* 0x000fea0003c3ffff */
.L_x_157:
[----:B------:R-:W-:-:S00]  /*12670*/  BRA `(.L_x_157) ;  /* 0xfffffffc00fc7947 */ /* 0x000fc0000383ffff */
[----:B------:R-:W-:-:S00]  /*12680*/  NOP ;  /* 0x0000000000007918 */ /* 0x000fc00000000000 */
[----:B------:R-:W-:-:S00]  /*12690*/  NOP ;  /* 0x0000000000007918 */ /* 0x000fc00000000000 */
[----:B------:R-:W-:-:S00]  /*126a0*/  NOP ;  /* 0x0000000000007918 */ /* 0x000fc00000000000 */
[----:B------:R-:W-:-:S00]  /*126b0*/  NOP ;  /* 0x0000000000007918 */ /* 0x000fc00000000000 */
[----:B------:R-:W-:-:S00]  /*126c0*/  NOP ;  /* 0x0000000000007918 */ /* 0x000fc00000000000 */
[----:B------:R-:W-:-:S00]  /*126d0*/  NOP ;  /* 0x0000000000007918 */ /* 0x000fc00000000000 */
[----:B------:R-:W-:-:S00]  /*126e0*/  NOP ;  /* 0x0000000000007918 */ /* 0x000fc00000000000 */
[----:B------:R-:W-:-:S00]  /*126f0*/  NOP ;  /* 0x0000000000007918 */ /* 0x000fc00000000000 */
.L_x_160:


//--------------------- .nv.global.init           --------------------------
	.section	.nv.global.init,"aw",@progbits
	.align	8
.nv.global.init:
	.type		__cudart_sin_cos_coeffs,@object
	.size		__cudart_sin_cos_coeffs,(__cudart_i2opi_d - __cudart_sin_cos_coeffs)
__cudart_sin_cos_coeffs:
        /* <DEDUP_REMOVED lines=8> */
	.type		__cudart_i2opi_d,@object
	.size		__cudart_i2opi_d,(_$_str - __cudart_i2opi_d)
__cudart_i2opi_d:
        /* <DEDUP_REMOVED lines=9> */
	.type		_$_str,@object
	.size		_$_str,(_$_str_$_1 - _$_str)
_$_str:
        /*0110*/ 	.byte	0x5f, 0x5f, 0x43, 0x55, 0x44, 0x41, 0x5f, 0x46, 0x54, 0x5a, 0x00
	.type		_$_str_$_1,@object
	.size		_$_str_$_1,(.L_1 - _$_str_$_1)
_$_str_$_1:
        /*011b*/ 	.byte	0x5f, 0x5f, 0x43, 0x55, 0x44, 0x41, 0x5f, 0x41, 0x52, 0x43, 0x48, 0x00
.L_1:


//--------------------- .nv.shared.reserved.0     --------------------------
	.section	.nv.shared.reserved.0,"aw",@nobits
	.weak		__nv_reservedSMEM_offset_0_alias
	.size		__nv_reservedSMEM_offset_0_alias, 0, 64
	.other		__nv_reservedSMEM_offset_0_alias,@"STO_CUDA_RESERVED_SHARED STV_DEFAULT"
__nv_reservedSMEM_offset_0_alias:
	.zero		0
	.zero		64


//--------------------- .nv.constant0.triton_poi_fused_cat_2 --------------------------
	.section	.nv.constant0.triton_poi_fused_cat_2,"a",@progbits
	.sectionflags	@""
	.align	4
.nv.constant0.triton_poi_fused_cat_2:
	.zero		928


//--------------------- SYMBOLS --------------------------

	.type		.nv.reservedSmem.offset0,@object
	.size		.nv.reservedSmem.offset0,0x4
